	.target	sm_80

	.elftype	@"ET_EXEC"


//--------------------- .note.nv.tkinfo           --------------------------
	.section	.note.nv.tkinfo,"",@"SHT_NOTE"
	.sectionflags	@"SHF_NOTE_NV_TKINFO"
	.tkinfo
        /*0018*/ 	.word	0x00000002
        /*0030*/ 	.string	""
        /*0030*/ 	.string	"ptxas"
        /*0030*/ 	.string	"Cuda compilation tools, release 13.0, V13.0.88"
        /*0030*/ 	.string	"Build cuda_13.0.r13.0/compiler.36424714_0"
        /*0030*/ 	.string	"-v  -suppress-debug-info  -lineinfo  -arch sm_80 "



//--------------------- .note.nv.cuinfo           --------------------------
	.section	.note.nv.cuinfo,"",@"SHT_NOTE"
	.sectionflags	@"SHF_NOTE_NV_CUINFO"
        /*0018*/ 	.short	0x0002
        /*001a*/ 	.short	0x0050
        /*001c*/ 	.short	0x0082
	.zero		2


//--------------------- .nv.info                  --------------------------
	.section	.nv.info,"",@"SHT_CUDA_INFO"
	.align	4


	//----- nvinfo : EIATTR_REGCOUNT
	.align		4
        /*0000*/ 	.byte	0x04, 0x2f
        /*0002*/ 	.short	(.L_2 - .L_1)
	.align		4
.L_1:
        /*0004*/ 	.word	index@(attn_fwd)
        /*0008*/ 	.word	0x000000aa


	//----- nvinfo : EIATTR_FRAME_SIZE
	.align		4
.L_2:
        /*000c*/ 	.byte	0x04, 0x11
        /*000e*/ 	.short	(.L_4 - .L_3)
	.align		4
.L_3:
        /*0010*/ 	.word	index@(attn_fwd)
        /*0014*/ 	.word	0x00000000


	//----- nvinfo : EIATTR_MIN_STACK_SIZE
	.align		4
.L_4:
        /*0018*/ 	.byte	0x04, 0x12
        /*001a*/ 	.short	(.L_6 - .L_5)
	.align		4
.L_5:
        /*001c*/ 	.word	index@(attn_fwd)
        /*0020*/ 	.word	0x00000000
.L_6:


//--------------------- .nv.info.attn_fwd         --------------------------
	.section	.nv.info.attn_fwd,"",@"SHT_CUDA_INFO"
	.sectionflags	@""
	.align	4


	//----- nvinfo : EIATTR_CUDA_API_VERSION
	.align		4
        /*0000*/ 	.byte	0x04, 0x37
        /*0002*/ 	.short	(.L_8 - .L_7)
.L_7:
        /*0004*/ 	.word	0x00000082


	//----- nvinfo : EIATTR_SW2861232_WAR
	.align		4
.L_8:
        /*0008*/ 	.byte	0x01, 0x35
	.zero		2


	//----- nvinfo : EIATTR_PARAM_CBANK
	.align		4
        /*000c*/ 	.byte	0x04, 0x0a
        /*000e*/ 	.short	(.L_10 - .L_9)
	.align		4
.L_9:
        /*0010*/ 	.word	index@(.nv.constant0.attn_fwd)
        /*0014*/ 	.short	0x0160
        /*0016*/ 	.short	0x0088


	//----- nvinfo : EIATTR_CBANK_PARAM_SIZE
	.align		4
.L_10:
        /*0018*/ 	.byte	0x03, 0x19
        /*001a*/ 	.short	0x0088


	//----- nvinfo : EIATTR_KPARAM_INFO
	.align		4
        /*001c*/ 	.byte	0x04, 0x17
        /*001e*/ 	.short	(.L_12 - .L_11)
.L_11:
        /*0020*/ 	.word	0x00000000
        /*0024*/ 	.short	0x0019
        /*0026*/ 	.short	0x0080
        /*0028*/ 	.byte	0x00, 0xf4, 0x21, 0x00


	//----- nvinfo : EIATTR_KPARAM_INFO
	.align		4
.L_12:
        /*002c*/ 	.byte	0x04, 0x17
        /*002e*/ 	.short	(.L_14 - .L_13)
.L_13:
        /*0030*/ 	.word	0x00000000
        /*0034*/ 	.short	0x0018
        /*0036*/ 	.short	0x0078
        /*0038*/ 	.byte	0x00, 0xf4, 0x21, 0x00


	//----- nvinfo : EIATTR_KPARAM_INFO
	.align		4
.L_14:
        /*003c*/ 	.byte	0x04, 0x17
        /*003e*/ 	.short	(.L_16 - .L_15)
.L_15:
        /*0040*/ 	.word	0x00000000
        /*0044*/ 	.short	0x0017
        /*0046*/ 	.short	0x0070
        /*0048*/ 	.byte	0x00, 0xf0, 0x11, 0x00


	//----- nvinfo : EIATTR_KPARAM_INFO
	.align		4
.L_16:
        /*004c*/ 	.byte	0x04, 0x17
        /*004e*/ 	.short	(.L_18 - .L_17)
.L_17:
        /*0050*/ 	.word	0x00000000
        /*0054*/ 	.short	0x0016
        /*0056*/ 	.short	0x006c
        /*0058*/ 	.byte	0x00, 0xf0, 0x11, 0x00


	//----- nvinfo : EIATTR_KPARAM_INFO
	.align		4
.L_18:
        /*005c*/ 	.byte	0x04, 0x17
        /*005e*/ 	.short	(.L_20 - .L_19)
.L_19:
        /*0060*/ 	.word	0x00000000
        /*0064*/ 	.short	0x0015
        /*0066*/ 	.short	0x0068
        /*0068*/ 	.byte	0x00, 0xf0, 0x11, 0x00


	//----- nvinfo : EIATTR_KPARAM_INFO
	.align		4
.L_20:
        /*006c*/ 	.byte	0x04, 0x17
        /*006e*/ 	.short	(.L_22 - .L_21)
.L_21:
        /*0070*/ 	.word	0x00000000
        /*0074*/ 	.short	0x0014
        /*0076*/ 	.short	0x0064
        /*0078*/ 	.byte	0x00, 0xf0, 0x11, 0x00


	//----- nvinfo : EIATTR_KPARAM_INFO
	.align		4
.L_22:
        /*007c*/ 	.byte	0x04, 0x17
        /*007e*/ 	.short	(.L_24 - .L_23)
.L_23:
        /*0080*/ 	.word	0x00000000
        /*0084*/ 	.short	0x0013
        /*0086*/ 	.short	0x0060
        /*0088*/ 	.byte	0x00, 0xf0, 0x11, 0x00


	//----- nvinfo : EIATTR_KPARAM_INFO
	.align		4
.L_24:
        /*008c*/ 	.byte	0x04, 0x17
        /*008e*/ 	.short	(.L_26 - .L_25)
.L_25:
        /*0090*/ 	.word	0x00000000
        /*0094*/ 	.short	0x0012
        /*0096*/ 	.short	0x005c
        /*0098*/ 	.byte	0x00, 0xf0, 0x11, 0x00


	//----- nvinfo : EIATTR_KPARAM_INFO
	.align		4
.L_26:
        /*009c*/ 	.byte	0x04, 0x17
        /*009e*/ 	.short	(.L_28 - .L_27)
.L_27:
        /*00a0*/ 	.word	0x00000000
        /*00a4*/ 	.short	0x0011
        /*00a6*/ 	.short	0x0058
        /*00a8*/ 	.byte	0x00, 0xf0, 0x11, 0x00


	//----- nvinfo : EIATTR_KPARAM_INFO
	.align		4
.L_28:
        /*00ac*/ 	.byte	0x04, 0x17
        /*00ae*/ 	.short	(.L_30 - .L_29)
.L_29:
        /*00b0*/ 	.word	0x00000000
        /*00b4*/ 	.short	0x0010
        /*00b6*/ 	.short	0x0054
        /*00b8*/ 	.byte	0x00, 0xf0, 0x11, 0x00


	//----- nvinfo : EIATTR_KPARAM_INFO
	.align		4
.L_30:
        /*00bc*/ 	.byte	0x04, 0x17
        /*00be*/ 	.short	(.L_32 - .L_31)
.L_31:
        /*00c0*/ 	.word	0x00000000
        /*00c4*/ 	.short	0x000f
        /*00c6*/ 	.short	0x0050
        /*00c8*/ 	.byte	0x00, 0xf0, 0x11, 0x00


	//----- nvinfo : EIATTR_KPARAM_INFO
	.align		4
.L_32:
        /*00cc*/ 	.byte	0x04, 0x17
        /*00ce*/ 	.short	(.L_34 - .L_33)
.L_33:
        /*00d0*/ 	.word	0x00000000
        /*00d4*/ 	.short	0x000e
        /*00d6*/ 	.short	0x004c
        /*00d8*/ 	.byte	0x00, 0xf0, 0x11, 0x00


	//----- nvinfo : EIATTR_KPARAM_INFO
	.align		4
.L_34:
        /*00dc*/ 	.byte	0x04, 0x17
        /*00de*/ 	.short	(.L_36 - .L_35)
.L_35:
        /*00e0*/ 	.word	0x00000000
        /*00e4*/ 	.short	0x000d
        /*00e6*/ 	.short	0x0048
        /*00e8*/ 	.byte	0x00, 0xf0, 0x11, 0x00


	//----- nvinfo : EIATTR_KPARAM_INFO
	.align		4
.L_36:
        /*00ec*/ 	.byte	0x04, 0x17
        /*00ee*/ 	.short	(.L_38 - .L_37)
.L_37:
        /*00f0*/ 	.word	0x00000000
        /*00f4*/ 	.short	0x000c
        /*00f6*/ 	.short	0x0044
        /*00f8*/ 	.byte	0x00, 0xf0, 0x11, 0x00


	//----- nvinfo : EIATTR_KPARAM_INFO
	.align		4
.L_38:
        /*00fc*/ 	.byte	0x04, 0x17
        /*00fe*/ 	.short	(.L_40 - .L_39)
.L_39:
        /*0100*/ 	.word	0x00000000
        /*0104*/ 	.short	0x000b
        /*0106*/ 	.short	0x0040
        /*0108*/ 	.byte	0x00, 0xf0, 0x11, 0x00


	//----- nvinfo : EIATTR_KPARAM_INFO
	.align		4
.L_40:
        /*010c*/ 	.byte	0x04, 0x17
        /*010e*/ 	.short	(.L_42 - .L_41)
.L_41:
        /*0110*/ 	.word	0x00000000
        /*0114*/ 	.short	0x000a
        /*0116*/ 	.short	0x003c
        /*0118*/ 	.byte	0x00, 0xf0, 0x11, 0x00


	//----- nvinfo : EIATTR_KPARAM_INFO
	.align		4
.L_42:
        /*011c*/ 	.byte	0x04, 0x17
        /*011e*/ 	.short	(.L_44 - .L_43)
.L_43:
        /*0120*/ 	.word	0x00000000
        /*0124*/ 	.short	0x0009
        /*0126*/ 	.short	0x0038
        /*0128*/ 	.byte	0x00, 0xf0, 0x11, 0x00


	//----- nvinfo : EIATTR_KPARAM_INFO
	.align		4
.L_44:
        /*012c*/ 	.byte	0x04, 0x17
        /*012e*/ 	.short	(.L_46 - .L_45)
.L_45:
        /*0130*/ 	.word	0x00000000
        /*0134*/ 	.short	0x0008
        /*0136*/ 	.short	0x0034
        /*0138*/ 	.byte	0x00, 0xf0, 0x11, 0x00


	//----- nvinfo : EIATTR_KPARAM_INFO
	.align		4
.L_46:
        /*013c*/ 	.byte	0x04, 0x17
        /*013e*/ 	.short	(.L_48 - .L_47)
.L_47:
        /*0140*/ 	.word	0x00000000
        /*0144*/ 	.short	0x0007
        /*0146*/ 	.short	0x0030
        /*0148*/ 	.byte	0x00, 0xf0, 0x11, 0x00


	//----- nvinfo : EIATTR_KPARAM_INFO
	.align		4
.L_48:
        /*014c*/ 	.byte	0x04, 0x17
        /*014e*/ 	.short	(.L_50 - .L_49)
.L_49:
        /*0150*/ 	.word	0x00000000
        /*0154*/ 	.short	0x0006
        /*0156*/ 	.short	0x002c
        /*0158*/ 	.byte	0x00, 0xf0, 0x11, 0x00


	//----- nvinfo : EIATTR_KPARAM_INFO
	.align		4
.L_50:
        /*015c*/ 	.byte	0x04, 0x17
        /*015e*/ 	.short	(.L_52 - .L_51)
.L_51:
        /*0160*/ 	.word	0x00000000
        /*0164*/ 	.short	0x0005
        /*0166*/ 	.short	0x0028
        /*0168*/ 	.byte	0x00, 0xf0, 0x11, 0x00


	//----- nvinfo : EIATTR_KPARAM_INFO
	.align		4
.L_52:
        /*016c*/ 	.byte	0x04, 0x17
        /*016e*/ 	.short	(.L_54 - .L_53)
.L_53:
        /*0170*/ 	.word	0x00000000
        /*0174*/ 	.short	0x0004
        /*0176*/ 	.short	0x0020
        /*0178*/ 	.byte	0x00, 0xf4, 0x21, 0x00


	//----- nvinfo : EIATTR_KPARAM_INFO
	.align		4
.L_54:
        /*017c*/ 	.byte	0x04, 0x17
        /*017e*/ 	.short	(.L_56 - .L_55)
.L_55:
        /*0180*/ 	.word	0x00000000
        /*0184*/ 	.short	0x0003
        /*0186*/ 	.short	0x0018
        /*0188*/ 	.byte	0x00, 0xf4, 0x21, 0x00


	//----- nvinfo : EIATTR_KPARAM_INFO
	.align		4
.L_56:
        /*018c*/ 	.byte	0x04, 0x17
        /*018e*/ 	.short	(.L_58 - .L_57)
.L_57:
        /*0190*/ 	.word	0x00000000
        /*0194*/ 	.short	0x0002
        /*0196*/ 	.short	0x0010
        /*0198*/ 	.byte	0x00, 0xf4, 0x21, 0x00


	//----- nvinfo : EIATTR_KPARAM_INFO
	.align		4
.L_58:
        /*019c*/ 	.byte	0x04, 0x17
        /*019e*/ 	.short	(.L_60 - .L_59)
.L_59:
        /*01a0*/ 	.word	0x00000000
        /*01a4*/ 	.short	0x0001
        /*01a6*/ 	.short	0x0008
        /*01a8*/ 	.byte	0x00, 0xf4, 0x21, 0x00


	//----- nvinfo : EIATTR_KPARAM_INFO
	.align		4
.L_60:
        /*01ac*/ 	.byte	0x04, 0x17
        /*01ae*/ 	.short	(.L_62 - .L_61)
.L_61:
        /*01b0*/ 	.word	0x00000000
        /*01b4*/ 	.short	0x0000
        /*01b6*/ 	.short	0x0000
        /*01b8*/ 	.byte	0x00, 0xf4, 0x21, 0x00


	//----- nvinfo : EIATTR_MAXREG_COUNT
	.align		4
.L_62:
        /*01bc*/ 	.byte	0x03, 0x1b
        /*01be*/ 	.short	0x00ff


	//----- nvinfo : EIATTR_NUM_BARRIERS
	.align		4
        /*01c0*/ 	.byte	0x02, 0x4c
        /*01c2*/ 	.byte	0x01
	.zero		1


	//----- nvinfo : EIATTR_MERCURY_ISA_VERSION
	.align		4
        /*01c4*/ 	.byte	0x03, 0x5f
        /*01c6*/ 	.short	0x0000


	//----- nvinfo : EIATTR_COOP_GROUP_MASK_REGIDS
	.align		4
        /*01c8*/ 	.byte	0x04, 0x29
        /*01ca*/ 	.short	(.L_64 - .L_63)


	//   ....[0]....
.L_63:
        /*01cc*/ 	.word	0xffffffff


	//   ....[1]....
        /*01d0*/ 	.word	0xffffffff


	//   ....[2]....
        /*01d4*/ 	.word	0xffffffff


	//   ....[3]....
        /*01d8*/ 	.word	0xffffffff


	//   ....[4]....
        /*01dc*/ 	.word	0xffffffff


	//   ....[5]....
        /*01e0*/ 	.word	0xffffffff


	//   ....[6]....
        /*01e4*/ 	.word	0xffffffff


	//   ....[7]....
        /*01e8*/ 	.word	0xffffffff


	//   ....[8]....
        /*01ec*/ 	.word	0xffffffff


	//   ....[9]....
        /*01f0*/ 	.word	0xffffffff


	//   ....[10]....
        /*01f4*/ 	.word	0xffffffff


	//   ....[11]....
        /*01f8*/ 	.word	0xffffffff


	//   ....[12]....
        /*01fc*/ 	.word	0xffffffff


	//   ....[13]....
        /*0200*/ 	.word	0xffffffff


	//   ....[14]....
        /*0204*/ 	.word	0xffffffff


	//   ....[15]....
        /*0208*/ 	.word	0xffffffff


	//   ....[16]....
        /*020c*/ 	.word	0xffffffff


	//   ....[17]....
        /*0210*/ 	.word	0xffffffff


	//   ....[18]....
        /*0214*/ 	.word	0xffffffff


	//   ....[19]....
        /*0218*/ 	.word	0xffffffff


	//   ....[20]....
        /*021c*/ 	.word	0xffffffff


	//   ....[21]....
        /*0220*/ 	.word	0xffffffff


	//----- nvinfo : EIATTR_COOP_GROUP_INSTR_OFFSETS
	.align		4
.L_64:
        /*0224*/ 	.byte	0x04, 0x28
        /*0226*/ 	.short	(.L_66 - .L_65)


	//   ....[0]....
.L_65:
        /*0228*/ 	.word	0x000016a0


	//   ....[1]....
        /*022c*/ 	.word	0x000016b0


	//   ....[2]....
        /*0230*/ 	.word	0x000016c0


	//   ....[3]....
        /*0234*/ 	.word	0x000016d0


	//   ....[4]....
        /*0238*/ 	.word	0x00001720


	//   ....[5]....
        /*023c*/ 	.word	0x00001730


	//   ....[6]....
        /*0240*/ 	.word	0x00001740


	//   ....[7]....
        /*0244*/ 	.word	0x00001750


	//   ....[8]....
        /*0248*/ 	.word	0x00001870


	//   ....[9]....
        /*024c*/ 	.word	0x00001890


	//   ....[10]....
        /*0250*/ 	.word	0x000018b0


	//   ....[11]....
        /*0254*/ 	.word	0x00001af0


	//   ....[12]....
        /*0258*/ 	.word	0x00001b10


	//   ....[13]....
        /*025c*/ 	.word	0x00001b60


	//   ....[14]....
        /*0260*/ 	.word	0x00001bc0


	//   ....[15]....
        /*0264*/ 	.word	0x00001bf0


	//   ....[16]....
        /*0268*/ 	.word	0x00001c20


	//   ....[17]....
        /*026c*/ 	.word	0x00001cb0


	//   ....[18]....
        /*0270*/ 	.word	0x00001cc0


	//   ....[19]....
        /*0274*/ 	.word	0x00001db0


	//   ....[20]....
        /*0278*/ 	.word	0x00001dd0


	//   ....[21]....
        /*027c*/ 	.word	0x00001df0


	//----- nvinfo : EIATTR_EXIT_INSTR_OFFSETS
	.align		4
.L_66:
        /*0280*/ 	.byte	0x04, 0x1c
        /*0282*/ 	.short	(.L_68 - .L_67)


	//   ....[0]....
.L_67:
        /*0284*/ 	.word	0x000034c0


	//   ....[1]....
        /*0288*/ 	.word	0x00003560


	//----- nvinfo : EIATTR_REQNTID
	.align		4
.L_68:
        /*028c*/ 	.byte	0x04, 0x10
        /*028e*/ 	.short	(.L_70 - .L_69)
.L_69:
        /*0290*/ 	.word	0x00000100
        /*0294*/ 	.word	0x00000001
        /*0298*/ 	.word	0x00000001


	//----- nvinfo : EIATTR_CRS_STACK_SIZE
	.align		4
.L_70:
        /*029c*/ 	.byte	0x04, 0x1e
        /*029e*/ 	.short	(.L_72 - .L_71)
.L_71:
        /*02a0*/ 	.word	0x00000000
.L_72:


//--------------------- .nv.callgraph             --------------------------
	.section	.nv.callgraph,"",@"SHT_CUDA_CALLGRAPH"
	.align	4
	.sectionentsize	8
	.align		4
        /*0000*/ 	.word	0x00000000
	.align		4
        /*0004*/ 	.word	0xffffffff
	.align		4
        /*0008*/ 	.word	0x00000000
	.align		4
        /*000c*/ 	.word	0xfffffffe
	.align		4
        /*0010*/ 	.word	0x00000000
	.align		4
        /*0014*/ 	.word	0xfffffffd
	.align		4
        /*0018*/ 	.word	0x00000000
	.align		4
        /*001c*/ 	.word	0xfffffffc


//--------------------- .nv.rel.action            --------------------------
	.section	.nv.rel.action,"",@"SHT_CUDA_RELOCINFO"
	.align	8
	.sectionentsize	8
        /*0000*/ 	.byte	0x73, 0x00, 0x00, 0x00, 0x00, 0x00, 0x00, 0x00, 0x00, 0x00, 0x00, 0x11, 0x25, 0x00, 0x05, 0x36


//--------------------- .nv.constant4             --------------------------
	.section	.nv.constant4,"a",@progbits
	.align	8
	.align		8
.nv.constant4:
        /*0000*/ 	.dword	_$_str


//--------------------- .nv.constant0.attn_fwd    --------------------------
	.section	.nv.constant0.attn_fwd,"a",@progbits
	.sectionflags	@""
	.align	4
.nv.constant0.attn_fwd:
	.zero		488


//--------------------- .text.attn_fwd            --------------------------
	.section	.text.attn_fwd,"ax",@progbits
	.sectioninfo	@"SHI_REGISTERS=170"
	.align	128
        .global         attn_fwd
        .type           attn_fwd,@function
        .size           attn_fwd,(.L_x_11 - attn_fwd)
        .other          attn_fwd,@"STO_CUDA_ENTRY STV_DEFAULT"
attn_fwd:
.text.attn_fwd:
[----:B------:R-:W-:Y:S02]  /*0000*/  IMAD.MOV.U32 R1, RZ, RZ, c[0x0][0x28] ;  /* 0x00000a00ff017624 */ /* 0x000fe400078e00ff */
[----:B------:R-:W0:Y:S01]  /*0010*/  S2R R26, SR_CTAID.X ;  /* 0x00000000001a7919 */ /* 0x000e220000002500 */
[----:B------:R-:W-:Y:S01]  /*0020*/  MOV R25, c[0x0][0x198] ;  /* 0x0000660000197a02 */ /* 0x000fe20000000f00 */
[----:B------:R-:W-:Y:S02]  /*0030*/  ULDC.64 UR6, c[0x0][0x118] ;  /* 0x0000460000067ab9 */ /* 0x000fe40000000a00 */
[----:B------:R-:W1:Y:S04]  /*0040*/  S2R R19, SR_TID.X ;  /* 0x0000000000137919 */ /* 0x000e680000002100 */
[----:B------:R-:W2:Y:S01]  /*0050*/  S2R R18, SR_CTAID.Y ;  /* 0x0000000000127919 */ /* 0x000ea20000002600 */
[----:B0-----:R-:W-:Y:S01]  /*0060*/  IMAD.SHL.U32 R26, R26, 0x20, RZ ;  /* 0x000000201a1a7824 */ /* 0x001fe200078e00ff */
[----:B-1----:R-:W-:-:S04]  /*0070*/  SHF.R.U32.HI R16, RZ, 0x5, R19 ;  /* 0x00000005ff107819 */ /* 0x002fc80000011613 */
[----:B------:R-:W-:Y:S01]  /*0080*/  LOP3.LUT R17, R26, 0x1f, R19, 0xf8, !PT ;  /* 0x0000001f1a117812 */ /* 0x000fe200078ef813 */
[----:B--2---:R-:W-:Y:S01]  /*0090*/  IMAD R0, R18, c[0x0][0x190], RZ ;  /* 0x0000640012007a24 */ /* 0x004fe200078e02ff */
[----:B------:R-:W-:-:S03]  /*00a0*/  SGXT.U32 R16, R16, 0x3 ;  /* 0x000000031010781a */ /* 0x000fc60000000000 */
[----:B------:R-:W-:Y:S02]  /*00b0*/  IMAD R3, R17, c[0x0][0x194], RZ ;  /* 0x0000650011037a24 */ /* 0x000fe400078e02ff */
[----:B------:R-:W-:Y:S02]  /*00c0*/  IMAD.SHL.U32 R2, R0, 0x2, RZ ;  /* 0x0000000200027824 */ /* 0x000fe400078e00ff */
[----:B------:R-:W-:Y:S02]  /*00d0*/  IMAD.SHL.U32 R5, R3, 0x2, RZ ;  /* 0x0000000203057824 */ /* 0x000fe400078e00ff */
[----:B------:R-:W-:Y:S02]  /*00e0*/  IMAD R6, R16, c[0x0][0x198], RZ ;  /* 0x0000660010067a24 */ /* 0x000fe400078e02ff */
[----:B------:R-:W-:Y:S01]  /*00f0*/  IMAD.HI R0, R0, 0x2, RZ ;  /* 0x0000000200007827 */ /* 0x000fe200078e02ff */
[----:B------:R-:W-:Y:S02]  /*0100*/  IADD3 R15, P0, P1, R5, c[0x0][0x160], R2 ;  /* 0x00005800050f7a10 */ /* 0x000fe4000791e002 */
[----:B------:R-:W-:Y:S01]  /*0110*/  LEA R5, R25, R6, 0x3 ;  /* 0x0000000619057211 */ /* 0x000fe200078e18ff */
[----:B------:R-:W-:-:S05]  /*0120*/  IMAD.HI R3, R3, 0x2, RZ ;  /* 0x0000000203037827 */ /* 0x000fca00078e02ff */
[----:B------:R-:W-:Y:S01]  /*0130*/  IADD3.X R27, R3, c[0x0][0x164], R0, P0, P1 ;  /* 0x00005900031b7a10 */ /* 0x000fe200007e2400 */
[----:B------:R-:W-:Y:S01]  /*0140*/  IMAD R0, R25, 0x8, R5 ;  /* 0x0000000819007824 */ /* 0x000fe200078e0205 */
[CC--:B------:R-:W-:Y:S02]  /*0150*/  LEA R2, P0, R6.reuse, R15.reuse, 0x1 ;  /* 0x0000000f06027211 */ /* 0x0c0fe400078008ff */
[----:B------:R-:W-:Y:S01]  /*0160*/  LEA R4, P1, R5, R15, 0x1 ;  /* 0x0000000f05047211 */ /* 0x000fe200078208ff */
[----:B------:R-:W-:Y:S01]  /*0170*/  IMAD R9, R25, 0x8, R0 ;  /* 0x0000000819097824 */ /* 0x000fe200078e0200 */
[----:B------:R-:W-:Y:S02]  /*0180*/  LEA.HI.X.SX32 R3, R6, R27, 0x1, P0 ;  /* 0x0000001b06037211 */ /* 0x000fe400000f0eff */
[C---:B------:R-:W-:Y:S02]  /*0190*/  LEA R6, P0, R0.reuse, R15, 0x1 ;  /* 0x0000000f00067211 */ /* 0x040fe400078008ff */
[-C--:B------:R-:W-:Y:S01]  /*01a0*/  LEA.HI.X.SX32 R5, R5, R27.reuse, 0x1, P1 ;  /* 0x0000001b05057211 */ /* 0x080fe200008f0eff */
[----:B------:R0:W2:Y:S01]  /*01b0*/  LDG.E.U16 R21, [R2.64] ;  /* 0x0000000602157981 */ /* 0x0000a2000c1e1500 */
[----:B------:R-:W-:-:S02]  /*01c0*/  LEA.HI.X.SX32 R7, R0, R27, 0x1, P0 ;  /* 0x0000001b00077211 */ /* 0x000fc400000f0eff */
[----:B------:R-:W-:Y:S01]  /*01d0*/  LEA R0, R25, R9, 0x3 ;  /* 0x0000000919007211 */ /* 0x000fe200078e18ff */
[----:B------:R1:W3:Y:S01]  /*01e0*/  LDG.E.U16 R23, [R4.64] ;  /* 0x0000000604177981 */ /* 0x0002e2000c1e1500 */
[----:B------:R-:W-:-:S03]  /*01f0*/  LEA R8, P0, R9, R15, 0x1 ;  /* 0x0000000f09087211 */ /* 0x000fc600078008ff */
[----:B------:R-:W-:Y:S01]  /*0200*/  IMAD R13, R25, 0x8, R0 ;  /* 0x00000008190d7824 */ /* 0x000fe200078e0200 */
[----:B------:R-:W-:Y:S01]  /*0210*/  LEA.HI.X.SX32 R9, R9, R27, 0x1, P0 ;  /* 0x0000001b09097211 */ /* 0x000fe200000f0eff */
[----:B------:R4:W5:Y:S01]  /*0220*/  LDG.E.U16 R7, [R6.64] ;  /* 0x0000000606077981 */ /* 0x000962000c1e1500 */
[----:B------:R-:W-:Y:S01]  /*0230*/  LEA R10, P0, R0, R15, 0x1 ;  /* 0x0000000f000a7211 */ /* 0x000fe200078008ff */
[----:B------:R-:W-:-:S03]  /*0240*/  IMAD R14, R25, 0x8, R13 ;  /* 0x00000008190e7824 */ /* 0x000fc600078e020d */
[----:B------:R-:W-:Y:S01]  /*0250*/  LEA.HI.X.SX32 R11, R0, R27, 0x1, P0 ;  /* 0x0000001b000b7211 */ /* 0x000fe200000f0eff */
[----:B------:R4:W5:Y:S01]  /*0260*/  LDG.E.U16 R9, [R8.64] ;  /* 0x0000000608097981 */ /* 0x000962000c1e1500 */
[-C--:B0-----:R-:W-:Y:S02]  /*0270*/  LEA R2, P0, R13, R15.reuse, 0x1 ;  /* 0x0000000f0d027211 */ /* 0x081fe400078008ff */
[----:B------:R-:W-:Y:S02]  /*0280*/  LEA R0, R25, R14, 0x3 ;  /* 0x0000000e19007211 */ /* 0x000fe400078e18ff */
[----:B------:R-:W-:Y:S01]  /*0290*/  LEA R12, P1, R14, R15, 0x1 ;  /* 0x0000000f0e0c7211 */ /* 0x000fe200078208ff */
[----:B------:R0:W5:Y:S01]  /*02a0*/  LDG.E.U16 R25, [R10.64] ;  /* 0x000000060a197981 */ /* 0x000162000c1e1500 */
[----:B------:R-:W-:Y:S02]  /*02b0*/  LEA.HI.X.SX32 R3, R13, R27, 0x1, P0 ;  /* 0x0000001b0d037211 */ /* 0x000fe400000f0eff */
[----:B-1----:R-:W-:-:S02]  /*02c0*/  LEA R4, P0, R0, R15, 0x1 ;  /* 0x0000000f00047211 */ /* 0x002fc400078008ff */
[-C--:B------:R-:W-:Y:S02]  /*02d0*/  LEA.HI.X.SX32 R13, R14, R27.reuse, 0x1, P1 ;  /* 0x0000001b0e0d7211 */ /* 0x080fe400008f0eff */
[----:B------:R-:W-:Y:S01]  /*02e0*/  LEA.HI.X.SX32 R5, R0, R27, 0x1, P0 ;  /* 0x0000001b00057211 */ /* 0x000fe200000f0eff */
[----:B------:R-:W5:Y:S04]  /*02f0*/  LDG.E.U16 R3, [R2.64] ;  /* 0x0000000602037981 */ /* 0x000f68000c1e1500 */
[----:B------:R1:W5:Y:S04]  /*0300*/  LDG.E.U16 R27, [R12.64] ;  /* 0x000000060c1b7981 */ /* 0x000368000c1e1500 */
[----:B------:R-:W5:Y:S01]  /*0310*/  LDG.E.U16 R5, [R4.64] ;  /* 0x0000000604057981 */ /* 0x000f62000c1e1500 */
[C---:B------:R-:W-:Y:S01]  /*0320*/  LOP3.LUT R15, R19.reuse, 0xc0, RZ, 0xc0, !PT ;  /* 0x000000c0130f7812 */ /* 0x040fe200078ec0ff */
[----:B------:R-:W-:-:S03]  /*0330*/  IMAD.SHL.U32 R20, R19, 0x2, RZ ;  /* 0x0000000213147824 */ /* 0x000fc600078e00ff */
[----:B------:R-:W-:-:S04]  /*0340*/  SHF.R.U32.HI R29, RZ, 0x2, R15 ;  /* 0x00000002ff1d7819 */ /* 0x000fc8000001160f */
[----:B------:R-:W-:Y:S01]  /*0350*/  LOP3.LUT R14, R29, 0x1fe, R20, 0x78, !PT ;  /* 0x000001fe1d0e7812 */ /* 0x000fe200078e7814 */
[----:B-1----:R-:W-:Y:S01]  /*0360*/  IMAD.MOV.U32 R13, RZ, RZ, 0x3f800000 ;  /* 0x3f800000ff0d7424 */ /* 0x002fe200078e00ff */
[----:B------:R-:W-:Y:S01]  /*0370*/  MOV R113, 0xff800000 ;  /* 0xff80000000717802 */ /* 0x000fe20000000f00 */
[----:B------:R-:W-:Y:S01]  /*0380*/  IMAD.MOV.U32 R112, RZ, RZ, -0x800000 ;  /* 0xff800000ff707424 */ /* 0x000fe200078e00ff */
[----:B------:R-:W-:Y:S01]  /*0390*/  MOV R115, 0xff800000 ;  /* 0xff80000000737802 */ /* 0x000fe20000000f00 */
[----:B------:R-:W-:Y:S01]  /*03a0*/  IMAD.MOV.U32 R114, RZ, RZ, -0x800000 ;  /* 0xff800000ff727424 */ /* 0x000fe200078e00ff */
[----:B0-----:R-:W-:Y:S01]  /*03b0*/  MOV R10, 0x3f800000 ;  /* 0x3f800000000a7802 */ /* 0x001fe20000000f00 */
[----:B------:R-:W-:Y:S01]  /*03c0*/  IMAD.MOV.U32 R12, RZ, RZ, 0x3f800000 ;  /* 0x3f800000ff0c7424 */ /* 0x000fe200078e00ff */
[----:B------:R-:W-:Y:S01]  /*03d0*/  CS2R R84, SRZ ;  /* 0x0000000000547805 */ /* 0x000fe2000001ff00 */
[----:B------:R-:W-:Y:S01]  /*03e0*/  IMAD.MOV.U32 R11, RZ, RZ, 0x3f800000 ;  /* 0x3f800000ff0b7424 */ /* 0x000fe200078e00ff */
[----:B------:R-:W-:Y:S01]  /*03f0*/  CS2R R86, SRZ ;  /* 0x0000000000567805 */ /* 0x000fe2000001ff00 */
[----:B------:R-:W-:Y:S01]  /*0400*/  CS2R R88, SRZ ;  /* 0x0000000000587805 */ /* 0x000fe2000001ff00 */
[----:B------:R-:W-:Y:S01]  /*0410*/  CS2R R90, SRZ ;  /* 0x00000000005a7805 */ /* 0x000fe2000001ff00 */
[----:B----4-:R-:W-:-:S02]  /*0420*/  LOP3.LUT R8, R19, 0xff, RZ, 0xc0, !PT ;  /* 0x000000ff13087812 */ /* 0x010fc400078ec0ff */
[----:B------:R-:W-:Y:S01]  /*0430*/  LOP3.LUT R6, R19, 0x3, RZ, 0xc0, !PT ;  /* 0x0000000313067812 */ /* 0x000fe200078ec0ff */
[----:B--2---:R-:W-:Y:S04]  /*0440*/  STS.U16 [R14+0x2000], R21 ;  /* 0x002000150e007388 */ /* 0x004fe80000000400 */
[----:B---3--:R-:W-:Y:S04]  /*0450*/  STS.U16 [R14+0x2200], R23 ;  /* 0x002200170e007388 */ /* 0x008fe80000000400 */
[----:B-----5:R0:W-:Y:S04]  /*0460*/  STS.U16 [R14+0x2600], R9 ;  /* 0x002600090e007388 */ /* 0x0201e80000000400 */
[----:B------:R-:W-:Y:S01]  /*0470*/  STS.U16 [R14+0x2800], R25 ;  /* 0x002800190e007388 */ /* 0x000fe20000000400 */
[----:B0-----:R-:W-:-:S03]  /*0480*/  IADD3 R9, R26, 0x20, RZ ;  /* 0x000000201a097810 */ /* 0x001fc60007ffe0ff */
[----:B------:R-:W-:Y:S04]  /*0490*/  STS.U16 [R14+0x2a00], R3 ;  /* 0x002a00030e007388 */ /* 0x000fe80000000400 */
[----:B------:R-:W-:Y:S01]  /*04a0*/  STS.U16 [R14+0x2c00], R27 ;  /* 0x002c001b0e007388 */ /* 0x000fe20000000400 */
[----:B------:R-:W-:-:S03]  /*04b0*/  ISETP.GE.AND P0, PT, R9, 0x1, PT ;  /* 0x000000010900780c */ /* 0x000fc60003f06270 */
[----:B------:R0:W-:Y:S04]  /*04c0*/  STS.U16 [R14+0x2400], R7 ;  /* 0x002400070e007388 */ /* 0x0001e80000000400 */
[----:B------:R1:W-:Y:S01]  /*04d0*/  STS.U16 [R14+0x2e00], R5 ;  /* 0x002e00050e007388 */ /* 0x0003e20000000400 */
[C---:B0-----:R-:W-:Y:S02]  /*04e0*/  LOP3.LUT R7, R19.reuse, 0x1c, RZ, 0xc0, !PT ;  /* 0x0000001c13077812 */ /* 0x041fe400078ec0ff */
[----:B-1----:R-:W-:-:S03]  /*04f0*/  LOP3.LUT R5, R19, 0x3f, RZ, 0xc0, !PT ;  /* 0x0000003f13057812 */ /* 0x002fc600078ec0ff */
[----:B------:R-:W-:Y:S05]  /*0500*/  @!P0 BRA `(.L_x_0) ;  /* 0x00001fc000008947 */ /* 0x000fea0003800000 */
[----:B------:R-:W-:Y:S01]  /*0510*/  IMAD R0, R18, c[0x0][0x1a0], RZ ;  /* 0x0000680012007a24 */ /* 0x000fe200078e02ff */
[----:B------:R-:W-:Y:S01]  /*0520*/  SHF.L.U32 R12, R19, 0x3, RZ ;  /* 0x00000003130c7819 */ /* 0x000fe200000006ff */
[C---:B------:R-:W-:Y:S01]  /*0530*/  IMAD R4, R5.reuse, c[0x0][0x1a8], RZ ;  /* 0x00006a0005047a24 */ /* 0x040fe200078e02ff */
[----:B------:R-:W-:Y:S01]  /*0540*/  MOV R144, 0xff800000 ;  /* 0xff80000000907802 */ /* 0x000fe20000000f00 */
[----:B------:R-:W-:Y:S01]  /*0550*/  IMAD.SHL.U32 R3, R0, 0x2, RZ ;  /* 0x0000000200037824 */ /* 0x000fe200078e00ff */
[----:B------:R-:W-:Y:S01]  /*0560*/  CS2R R86, SRZ ;  /* 0x0000000000567805 */ /* 0x000fe2000001ff00 */
[----:B------:R-:W-:Y:S01]  /*0570*/  IMAD.SHL.U32 R10, R4, 0x2, RZ ;  /* 0x00000002040a7824 */ /* 0x000fe200078e00ff */
[----:B------:R-:W-:Y:S01]  /*0580*/  CS2R R88, SRZ ;  /* 0x0000000000587805 */ /* 0x000fe2000001ff00 */
[----:B------:R-:W-:Y:S01]  /*0590*/  IMAD R2, R18, c[0x0][0x1b0], RZ ;  /* 0x00006c0012027a24 */ /* 0x000fe200078e02ff */
[----:B------:R-:W-:Y:S01]  /*05a0*/  CS2R R90, SRZ ;  /* 0x00000000005a7805 */ /* 0x000fe2000001ff00 */
[----:B------:R-:W-:Y:S01]  /*05b0*/  IMAD R11, R5, c[0x0][0x1b4], RZ ;  /* 0x00006d00050b7a24 */ /* 0x000fe200078e02ff */
[----:B------:R-:W-:Y:S01]  /*05c0*/  IADD3 R55, P0, P1, R10, c[0x0][0x168], R3 ;  /* 0x00005a000a377a10 */ /* 0x000fe2000791e003 */
[----:B------:R-:W-:Y:S01]  /*05d0*/  IMAD.HI R0, R0, 0x2, RZ ;  /* 0x0000000200007827 */ /* 0x000fe200078e02ff */
[----:B------:R-:W-:Y:S01]  /*05e0*/  SHF.L.U32 R10, R2, 0x1, RZ ;  /* 0x00000001020a7819 */ /* 0x000fe200000006ff */
[----:B------:R-:W-:-:S02]  /*05f0*/  UMOV UR4, URZ ;  /* 0x0000003f00047c82 */ /* 0x000fc40008000000 */
[----:B------:R-:W-:Y:S02]  /*0600*/  IMAD.SHL.U32 R13, R11, 0x2, RZ ;  /* 0x000000020b0d7824 */ /* 0x000fe400078e00ff */
[----:B------:R-:W-:-:S03]  /*0610*/  IMAD.HI R2, R2, 0x2, RZ ;  /* 0x0000000202027827 */ /* 0x000fc600078e02ff */
[----:B------:R-:W-:Y:S01]  /*0620*/  IADD3 R126, P2, P3, R13, c[0x0][0x170], R10 ;  /* 0x00005c000d7e7a10 */ /* 0x000fe20007b5e00a */
[----:B------:R-:W-:Y:S01]  /*0630*/  IMAD.HI R11, R11, 0x2, RZ ;  /* 0x000000020b0b7827 */ /* 0x000fe200078e02ff */
[----:B------:R-:W-:Y:S02]  /*0640*/  SHF.R.U32.HI R10, RZ, 0x6, R19 ;  /* 0x00000006ff0a7819 */ /* 0x000fe40000011613 */
[----:B------:R-:W-:Y:S01]  /*0650*/  LOP3.LUT R13, R12, 0x30, RZ, 0xc0, !PT ;  /* 0x000000300c0d7812 */ /* 0x000fe200078ec0ff */
[----:B------:R-:W-:Y:S01]  /*0660*/  IMAD.HI R3, R4, 0x2, RZ ;  /* 0x0000000204037827 */ /* 0x000fe200078e02ff */
[----:B------:R-:W-:Y:S02]  /*0670*/  IADD3.X R80, R11, c[0x0][0x174], R2, P2, P3 ;  /* 0x00005d000b507a10 */ /* 0x000fe400017e6402 */
[----:B------:R-:W-:Y:S01]  /*0680*/  SGXT.U32 R10, R10, 0x2 ;  /* 0x000000020a0a781a */ /* 0x000fe20000000000 */
[C---:B------:R-:W-:Y:S01]  /*0690*/  IMAD.SHL.U32 R21, R19.reuse, 0x80, RZ ;  /* 0x0000008013157824 */ /* 0x040fe200078e00ff */
[----:B------:R-:W-:Y:S01]  /*06a0*/  LOP3.LUT R2, R19, 0x7, RZ, 0xc0, !PT ;  /* 0x0000000713027812 */ /* 0x000fe200078ec0ff */
[----:B------:R-:W-:Y:S01]  /*06b0*/  IMAD.MOV.U32 R49, RZ, RZ, c[0x0][0x1a4] ;  /* 0x00006900ff317624 */ /* 0x000fe200078e00ff */
[----:B------:R-:W-:Y:S01]  /*06c0*/  IADD3.X R57, R3, c[0x0][0x16c], R0, P0, P1 ;  /* 0x00005b0003397a10 */ /* 0x000fe200007e2400 */
[----:B------:R-:W-:Y:S01]  /*06d0*/  IMAD.SHL.U32 R4, R6, 0x2, RZ ;  /* 0x0000000206047824 */ /* 0x000fe200078e00ff */
[C---:B------:R-:W-:Y:S01]  /*06e0*/  LOP3.LUT R0, R19.reuse, 0x1f, RZ, 0xc0, !PT ;  /* 0x0000001f13007812 */ /* 0x040fe200078ec0ff */
[----:B------:R-:W-:Y:S01]  /*06f0*/  IMAD R11, R10, c[0x0][0x1a4], RZ ;  /* 0x000069000a0b7a24 */ /* 0x000fe200078e02ff */
[----:B------:R-:W-:Y:S01]  /*0700*/  SHF.L.U32 R22, R2, 0x4, RZ ;  /* 0x0000000402167819 */ /* 0x000fe200000006ff */
[----:B------:R-:W-:Y:S01]  /*0710*/  IMAD.MOV.U32 R84, RZ, RZ, c[0x0][0x1b8] ;  /* 0x00006e00ff547624 */ /* 0x000fe200078e00ff */
[----:B------:R-:W-:Y:S01]  /*0720*/  LOP3.LUT R3, R19, 0xe0, RZ, 0xc0, !PT ;  /* 0x000000e013037812 */ /* 0x000fe200078ec0ff */
[----:B------:R-:W-:Y:S01]  /*0730*/  IMAD R23, R7, 0x8, R0 ;  /* 0x0000000807177824 */ /* 0x000fe200078e0200 */
[----:B------:R-:W-:Y:S01]  /*0740*/  LOP3.LUT R82, R22, 0x780, R21, 0xf8, !PT ;  /* 0x0000078016527812 */ /* 0x000fe200078ef815 */
[----:B------:R-:W-:Y:S01]  /*0750*/  IMAD R12, R49, 0x4, R11 ;  /* 0x00000004310c7824 */ /* 0x000fe200078e020b */
[C---:B------:R-:W-:Y:S01]  /*0760*/  LEA.HI R4, R3.reuse, R4, RZ, 0x1e ;  /* 0x0000000403047211 */ /* 0x040fe200078ff0ff */
[----:B------:R-:W-:Y:S01]  /*0770*/  IMAD.MOV.U32 R146, RZ, RZ, -0x800000 ;  /* 0xff800000ff927424 */ /* 0x000fe200078e00ff */
[----:B------:R-:W-:Y:S01]  /*0780*/  LEA R21, R3, R22, 0x5 ;  /* 0x0000001603157211 */ /* 0x000fe200078e28ff */
[----:B------:R-:W-:Y:S01]  /*0790*/  IMAD.MOV.U32 R147, RZ, RZ, -0x800000 ;  /* 0xff800000ff937424 */ /* 0x000fe200078e00ff */
[----:B------:R-:W-:Y:S01]  /*07a0*/  SHF.R.U32.HI R0, RZ, 0x1, R3 ;  /* 0x00000001ff007819 */ /* 0x000fe20000011603 */
[C---:B------:R-:W-:Y:S01]  /*07b0*/  IMAD R3, R2.reuse, 0x40, R13 ;  /* 0x0000004002037824 */ /* 0x040fe200078e020d */
[----:B------:R-:W-:Y:S01]  /*07c0*/  LOP3.LUT R21, R21, 0x30, R20, 0x78, !PT ;  /* 0x0000003015157812 */ /* 0x000fe200078e7814 */
[----:B------:R-:W-:Y:S01]  /*07d0*/  IMAD R13, R49, 0x4, R12 ;  /* 0x00000004310d7824 */ /* 0x000fe200078e020c */
[----:B------:R-:W-:Y:S01]  /*07e0*/  SHF.L.U32 R23, R23, 0x2, RZ ;  /* 0x0000000217177819 */ /* 0x000fe200000006ff */
[----:B------:R-:W-:Y:S01]  /*07f0*/  IMAD.MOV.U32 R145, RZ, RZ, -0x800000 ;  /* 0xff800000ff917424 */ /* 0x000fe200078e00ff */
[----:B------:R-:W-:Y:S01]  /*0800*/  LOP3.LUT R25, R3, 0x10, R20, 0x78, !PT ;  /* 0x0000001003197812 */ /* 0x000fe200078e7814 */
[----:B------:R-:W-:Y:S01]  /*0810*/  IMAD R20, R49, 0x4, R13 ;  /* 0x0000000431147824 */ /* 0x000fe200078e020d */
[----:B------:R-:W-:Y:S01]  /*0820*/  LOP3.LUT R3, R23, R0, RZ, 0x3c, !PT ;  /* 0x0000000017037212 */ /* 0x000fe200078e3cff */
[----:B------:R-:W-:Y:S01]  /*0830*/  IMAD R2, R2, 0x80, R21 ;  /* 0x0000008002027824 */ /* 0x000fe200078e0215 */
[----:B------:R-:W-:Y:S01]  /*0840*/  LEA R142, P0, R11, R55, 0x1 ;  /* 0x000000370b8e7211 */ /* 0x000fe200078008ff */
[----:B------:R-:W-:Y:S01]  /*0850*/  IMAD R23, R10, c[0x0][0x1b8], RZ ;  /* 0x00006e000a177a24 */ /* 0x000fe200078e02ff */
[----:B------:R-:W-:-:S02]  /*0860*/  LEA R21, R49, R20, 0x2 ;  /* 0x0000001431157211 */ /* 0x000fc400078e10ff */
[----:B------:R-:W-:Y:S01]  /*0870*/  LEA.HI.X.SX32 R143, R11, R57, 0x1, P0 ;  /* 0x000000390b8f7211 */ /* 0x000fe200000f0eff */
[----:B------:R-:W-:Y:S01]  /*0880*/  IMAD R24, R84, 0x4, R23 ;  /* 0x0000000454187824 */ /* 0x000fe200078e0217 */
[----:B------:R-:W-:Y:S02]  /*0890*/  LEA R10, R49, R21, 0x2 ;  /* 0x00000015310a7211 */ /* 0x000fe400078e10ff */
[CC--:B------:R-:W-:Y:S02]  /*08a0*/  LEA R140, P1, R12.reuse, R55.reuse, 0x1 ;  /* 0x000000370c8c7211 */ /* 0x0c0fe400078208ff */
[----:B------:R-:W-:Y:S01]  /*08b0*/  LEA R28, P0, R13, R55, 0x1 ;  /* 0x000000370d1c7211 */ /* 0x000fe200078008ff */
[C---:B------:R-:W-:Y:S01]  /*08c0*/  IMAD R22, R49.reuse, 0x4, R10 ;  /* 0x0000000431167824 */ /* 0x040fe200078e020a */
[----:B------:R-:W-:Y:S02]  /*08d0*/  LEA.HI.X.SX32 R141, R12, R57, 0x1, P1 ;  /* 0x000000390c8d7211 */ /* 0x000fe400008f0eff */
[----:B------:R-:W-:Y:S01]  /*08e0*/  LEA R30, P1, R20, R55, 0x1 ;  /* 0x00000037141e7211 */ /* 0x000fe200078208ff */
[----:B------:R-:W-:Y:S01]  /*08f0*/  IMAD R11, R49, 0x4, R22 ;  /* 0x00000004310b7824 */ /* 0x000fe200078e0216 */
[----:B------:R-:W-:-:S02]  /*0900*/  LEA.HI.X.SX32 R29, R13, R57, 0x1, P0 ;  /* 0x000000390d1d7211 */ /* 0x000fc400000f0eff */
[----:B------:R-:W-:Y:S02]  /*0910*/  LEA.HI.X.SX32 R31, R20, R57, 0x1, P1 ;  /* 0x00000039141f7211 */ /* 0x000fe400008f0eff */
[----:B------:R-:W-:Y:S02]  /*0920*/  LEA R12, R49, R11, 0x2 ;  /* 0x0000000b310c7211 */ /* 0x000fe400078e10ff */
[C---:B------:R-:W-:Y:S02]  /*0930*/  LEA R34, P1, R10.reuse, R55, 0x1 ;  /* 0x000000370a227211 */ /* 0x040fe400078208ff */
[----:B------:R-:W-:Y:S01]  /*0940*/  LOP3.LUT R0, R19, 0x10, RZ, 0xc0, !PT ;  /* 0x0000001013007812 */ /* 0x000fe200078ec0ff */
[----:B------:R-:W-:Y:S01]  /*0950*/  IMAD R13, R49, 0x4, R12 ;  /* 0x00000004310d7824 */ /* 0x000fe200078e020c */
[----:B------:R-:W-:Y:S02]  /*0960*/  LEA.HI.X.SX32 R35, R10, R57, 0x1, P1 ;  /* 0x000000390a237211 */ /* 0x000fe400008f0eff */
[-C--:B------:R-:W-:Y:S01]  /*0970*/  LEA R32, P0, R21, R55.reuse, 0x1 ;  /* 0x0000003715207211 */ /* 0x080fe200078008ff */
[----:B------:R-:W-:Y:S01]  /*0980*/  IMAD R20, R49, 0x4, R13 ;  /* 0x0000000431147824 */ /* 0x000fe200078e020d */
[----:B------:R-:W-:Y:S01]  /*0990*/  LEA R38, P1, R11, R55, 0x1 ;  /* 0x000000370b267211 */ /* 0x000fe200078208ff */
[----:B------:R-:W-:Y:S01]  /*09a0*/  IMAD R0, R0, 0x20, R25 ;  /* 0x0000002000007824 */ /* 0x000fe200078e0219 */
[----:B------:R-:W-:-:S02]  /*09b0*/  LEA.HI.X.SX32 R33, R21, R57, 0x1, P0 ;  /* 0x0000003915217211 */ /* 0x000fc400000f0eff */
[----:B------:R-:W-:Y:S02]  /*09c0*/  LEA R10, R49, R20, 0x2 ;  /* 0x00000014310a7211 */ /* 0x000fe400078e10ff */
[----:B------:R-:W-:Y:S02]  /*09d0*/  LEA R25, R84, R24, 0x2 ;  /* 0x0000001854197211 */ /* 0x000fe400078e10ff */
[----:B------:R-:W-:Y:S01]  /*09e0*/  LEA.HI.X.SX32 R39, R11, R57, 0x1, P1 ;  /* 0x000000390b277211 */ /* 0x000fe200008f0eff */
[C---:B------:R-:W-:Y:S01]  /*09f0*/  IMAD R21, R49.reuse, 0x4, R10 ;  /* 0x0000000431157824 */ /* 0x040fe200078e020a */
[-C--:B------:R-:W-:Y:S01]  /*0a00*/  LEA R40, P2, R12, R55.reuse, 0x1 ;  /* 0x000000370c287211 */ /* 0x080fe200078408ff */
[----:B------:R-:W-:Y:S01]  /*0a10*/  IMAD R27, R84, 0x4, R25 ;  /* 0x00000004541b7824 */ /* 0x000fe200078e0219 */
[----:B------:R-:W-:Y:S01]  /*0a20*/  LEA R36, P0, R22, R55, 0x1 ;  /* 0x0000003716247211 */ /* 0x000fe200078008ff */
[----:B------:R-:W-:Y:S01]  /*0a30*/  IMAD R11, R49, 0x4, R21 ;  /* 0x00000004310b7824 */ /* 0x000fe200078e0215 */
[----:B------:R-:W-:Y:S01]  /*0a40*/  LEA.HI.X.SX32 R41, R12, R57, 0x1, P2 ;  /* 0x000000390c297211 */ /* 0x000fe200010f0eff */
[----:B------:R-:W-:Y:S01]  /*0a50*/  IMAD R65, R84, 0x4, R27 ;  /* 0x0000000454417824 */ /* 0x000fe200078e021b */
[----:B------:R-:W-:-:S02]  /*0a60*/  LEA R46, P2, R10, R55, 0x1 ;  /* 0x000000370a2e7211 */ /* 0x000fc400078408ff */
[C---:B------:R-:W-:Y:S02]  /*0a70*/  LEA R12, R49.reuse, R11, 0x2 ;  /* 0x0000000b310c7211 */ /* 0x040fe400078e10ff */
[----:B------:R-:W-:Y:S02]  /*0a80*/  LEA.HI.X.SX32 R47, R10, R57, 0x1, P2 ;  /* 0x000000390a2f7211 */ /* 0x000fe400010f0eff */
[----:B------:R-:W-:Y:S01]  /*0a90*/  LEA R67, R84, R65, 0x2 ;  /* 0x0000004154437211 */ /* 0x000fe200078e10ff */
[----:B------:R-:W-:Y:S01]  /*0aa0*/  IMAD R10, R49, 0x4, R12 ;  /* 0x00000004310a7824 */ /* 0x000fe200078e020c */
[----:B------:R-:W-:Y:S02]  /*0ab0*/  LEA.HI.X.SX32 R37, R22, R57, 0x1, P0 ;  /* 0x0000003916257211 */ /* 0x000fe400000f0eff */
[-C--:B------:R-:W-:Y:S01]  /*0ac0*/  LEA R42, P0, R13, R55.reuse, 0x1 ;  /* 0x000000370d2a7211 */ /* 0x080fe200078008ff */
[----:B------:R-:W-:Y:S01]  /*0ad0*/  IMAD R69, R84, 0x4, R67 ;  /* 0x0000000454457824 */ /* 0x000fe200078e0243 */
[----:B------:R-:W-:-:S02]  /*0ae0*/  LEA R44, P1, R20, R55, 0x1 ;  /* 0x00000037142c7211 */ /* 0x000fc400078208ff */
[----:B------:R-:W-:Y:S02]  /*0af0*/  LEA R54, P3, R10, R55, 0x1 ;  /* 0x000000370a367211 */ /* 0x000fe400078608ff */
[-C--:B------:R-:W-:Y:S02]  /*0b00*/  LEA.HI.X.SX32 R43, R13, R57.reuse, 0x1, P0 ;  /* 0x000000390d2b7211 */ /* 0x080fe400000f0eff */
[----:B------:R-:W-:Y:S02]  /*0b10*/  LEA.HI.X.SX32 R45, R20, R57, 0x1, P1 ;  /* 0x00000039142d7211 */ /* 0x000fe400008f0eff */
[-C--:B------:R-:W-:Y:S02]  /*0b20*/  LEA R48, P0, R21, R55.reuse, 0x1 ;  /* 0x0000003715307211 */ /* 0x080fe400078008ff */
[-C--:B------:R-:W-:Y:S02]  /*0b30*/  LEA R50, P1, R11, R55.reuse, 0x1 ;  /* 0x000000370b327211 */ /* 0x080fe400078208ff */
[----:B------:R-:W-:-:S02]  /*0b40*/  LEA R52, P2, R12, R55, 0x1 ;  /* 0x000000370c347211 */ /* 0x000fc400078408ff */
[-C--:B------:R-:W-:Y:S01]  /*0b50*/  LEA.HI.X.SX32 R55, R10, R57.reuse, 0x1, P3 ;  /* 0x000000390a377211 */ /* 0x080fe200018f0eff */
[----:B------:R-:W-:Y:S01]  /*0b60*/  IMAD R10, R84, 0x4, R69 ;  /* 0x00000004540a7824 */ /* 0x000fe200078e0245 */
[-C--:B------:R-:W-:Y:S02]  /*0b70*/  LEA.HI.X.SX32 R51, R11, R57.reuse, 0x1, P1 ;  /* 0x000000390b337211 */ /* 0x080fe400008f0eff */
[-C--:B------:R-:W-:Y:S02]  /*0b80*/  LEA.HI.X.SX32 R53, R12, R57.reuse, 0x1, P2 ;  /* 0x000000390c357211 */ /* 0x080fe400010f0eff */
[----:B------:R-:W-:Y:S02]  /*0b90*/  LEA R11, R84, R10, 0x2 ;  /* 0x0000000a540b7211 */ /* 0x000fe400078e10ff */
[----:B------:R-:W-:Y:S02]  /*0ba0*/  LEA R58, P1, R24, R126, 0x1 ;  /* 0x0000007e183a7211 */ /* 0x000fe400078208ff */
[----:B------:R-:W-:Y:S01]  /*0bb0*/  LEA.HI.X.SX32 R49, R21, R57, 0x1, P0 ;  /* 0x0000003915317211 */ /* 0x000fe200000f0eff */
[----:B------:R-:W-:Y:S01]  /*0bc0*/  IMAD R12, R84, 0x4, R11 ;  /* 0x00000004540c7824 */ /* 0x000fe200078e020b */
[----:B------:R-:W-:-:S02]  /*0bd0*/  LEA.HI.X.SX32 R59, R24, R80, 0x1, P1 ;  /* 0x00000050183b7211 */ /* 0x000fc400008f0eff */
[-C--:B------:R-:W-:Y:S01]  /*0be0*/  LEA R56, P0, R23, R126.reuse, 0x1 ;  /* 0x0000007e17387211 */ /* 0x080fe200078008ff */
[C---:B------:R-:W-:Y:S01]  /*0bf0*/  IMAD R13, R84.reuse, 0x4, R12 ;  /* 0x00000004540d7824 */ /* 0x040fe200078e020c */
[-C--:B------:R-:W-:Y:S02]  /*0c00*/  LEA R60, P2, R25, R126.reuse, 0x1 ;  /* 0x0000007e193c7211 */ /* 0x080fe400078408ff */
[----:B------:R-:W-:Y:S02]  /*0c10*/  LEA R64, P1, R65, R126, 0x1 ;  /* 0x0000007e41407211 */ /* 0x000fe400078208ff */
[C---:B------:R-:W-:Y:S02]  /*0c20*/  LEA R20, R84.reuse, R13, 0x2 ;  /* 0x0000000d54147211 */ /* 0x040fe400078e10ff */
[-C--:B------:R-:W-:Y:S02]  /*0c30*/  LEA.HI.X.SX32 R57, R23, R80.reuse, 0x1, P0 ;  /* 0x0000005017397211 */ /* 0x080fe400000f0eff */
[-C--:B------:R-:W-:Y:S01]  /*0c40*/  LEA.HI.X.SX32 R61, R25, R80.reuse, 0x1, P2 ;  /* 0x00000050193d7211 */ /* 0x080fe200010f0eff */
[----:B------:R-:W-:Y:S01]  /*0c50*/  IMAD R21, R84, 0x4, R20 ;  /* 0x0000000454157824 */ /* 0x000fe200078e0214 */
[----:B------:R-:W-:-:S02]  /*0c60*/  LEA.HI.X.SX32 R65, R65, R80, 0x1, P1 ;  /* 0x0000005041417211 */ /* 0x000fc400008f0eff */
[-C--:B------:R-:W-:Y:S02]  /*0c70*/  LEA R62, P0, R27, R126.reuse, 0x1 ;  /* 0x0000007e1b3e7211 */ /* 0x080fe400078008ff */
[-C--:B------:R-:W-:Y:S02]  /*0c80*/  LEA R66, P2, R67, R126.reuse, 0x1 ;  /* 0x0000007e43427211 */ /* 0x080fe400078408ff */
[C---:B------:R-:W-:Y:S02]  /*0c90*/  LEA R70, P1, R10.reuse, R126, 0x1 ;  /* 0x0000007e0a467211 */ /* 0x040fe400078208ff */
[-C--:B------:R-:W-:Y:S02]  /*0ca0*/  LEA.HI.X.SX32 R63, R27, R80.reuse, 0x1, P0 ;  /* 0x000000501b3f7211 */ /* 0x080fe400000f0eff */
[-C--:B------:R-:W-:Y:S02]  /*0cb0*/  LEA.HI.X.SX32 R67, R67, R80.reuse, 0x1, P2 ;  /* 0x0000005043437211 */ /* 0x080fe400010f0eff */
[----:B------:R-:W-:Y:S01]  /*0cc0*/  LEA.HI.X.SX32 R71, R10, R80, 0x1, P1 ;  /* 0x000000500a477211 */ /* 0x000fe200008f0eff */
[----:B------:R-:W-:Y:S01]  /*0cd0*/  IMAD R10, R84, 0x4, R21 ;  /* 0x00000004540a7824 */ /* 0x000fe200078e0215 */
[----:B------:R-:W-:-:S02]  /*0ce0*/  LEA R68, P0, R69, R126, 0x1 ;  /* 0x0000007e45447211 */ /* 0x000fc400078008ff */
[----:B------:R-:W-:Y:S02]  /*0cf0*/  LEA R72, P2, R11, R126, 0x1 ;  /* 0x0000007e0b487211 */ /* 0x000fe400078408ff */
[-C--:B------:R-:W-:Y:S02]  /*0d00*/  LEA.HI.X.SX32 R69, R69, R80.reuse, 0x1, P0 ;  /* 0x0000005045457211 */ /* 0x080fe400000f0eff */
[----:B------:R-:W-:Y:S02]  /*0d10*/  LEA.HI.X.SX32 R73, R11, R80, 0x1, P2 ;  /* 0x000000500b497211 */ /* 0x000fe400010f0eff */
[----:B------:R-:W-:Y:S02]  /*0d20*/  LEA R74, P0, R12, R126, 0x1 ;  /* 0x0000007e0c4a7211 */ /* 0x000fe400078008ff */
[----:B------:R-:W-:Y:S02]  /*0d30*/  LEA R11, R84, R10, 0x2 ;  /* 0x0000000a540b7211 */ /* 0x000fe400078e10ff */
[----:B------:R-:W-:-:S02]  /*0d40*/  SHF.R.U32.HI R27, RZ, 0x2, R19 ;  /* 0x00000002ff1b7819 */ /* 0x000fc40000011613 */
[-C--:B------:R-:W-:Y:S02]  /*0d50*/  LEA R76, P1, R13, R126.reuse, 0x1 ;  /* 0x0000007e0d4c7211 */ /* 0x080fe400078208ff */
[----:B------:R-:W-:Y:S02]  /*0d60*/  LEA R78, P2, R20, R126, 0x1 ;  /* 0x0000007e144e7211 */ /* 0x000fe400078408ff */
[-C--:B------:R-:W-:Y:S01]  /*0d70*/  LEA.HI.X.SX32 R75, R12, R80.reuse, 0x1, P0 ;  /* 0x000000500c4b7211 */ /* 0x080fe200000f0eff */
[----:B------:R-:W-:Y:S01]  /*0d80*/  IMAD R12, R84, 0x4, R11 ;  /* 0x00000004540c7824 */ /* 0x000fe200078e020b */
[----:B------:R-:W-:Y:S01]  /*0d90*/  SGXT.U32 R27, R27, 0x3 ;  /* 0x000000031b1b781a */ /* 0x000fe20000000000 */
[----:B------:R-:W-:Y:S01]  /*0da0*/  CS2R R84, SRZ ;  /* 0x0000000000547805 */ /* 0x000fe2000001ff00 */
[-C--:B------:R-:W-:Y:S02]  /*0db0*/  LEA.HI.X.SX32 R77, R13, R80.reuse, 0x1, P1 ;  /* 0x000000500d4d7211 */ /* 0x080fe400008f0eff */
[----:B------:R-:W-:-:S02]  /*0dc0*/  LEA.HI.X.SX32 R79, R20, R80, 0x1, P2 ;  /* 0x00000050144f7211 */ /* 0x000fc400010f0eff */
[-C--:B------:R-:W-:Y:S02]  /*0dd0*/  LEA R120, P0, R21, R126.reuse, 0x1 ;  /* 0x0000007e15787211 */ /* 0x080fe400078008ff */
[-C--:B------:R-:W-:Y:S02]  /*0de0*/  LEA R122, P1, R10, R126.reuse, 0x1 ;  /* 0x0000007e0a7a7211 */ /* 0x080fe400078208ff */
[-C--:B------:R-:W-:Y:S02]  /*0df0*/  LEA R124, P2, R11, R126.reuse, 0x1 ;  /* 0x0000007e0b7c7211 */ /* 0x080fe400078408ff */
[----:B------:R-:W-:Y:S02]  /*0e00*/  LEA R126, P3, R12, R126, 0x1 ;  /* 0x0000007e0c7e7211 */ /* 0x000fe400078608ff */
[----:B------:R-:W-:Y:S02]  /*0e10*/  SHF.R.U32.HI R23, RZ, 0x3, R8 ;  /* 0x00000003ff177819 */ /* 0x000fe40000011608 */
[----:B------:R-:W-:-:S02]  /*0e20*/  LOP3.LUT R128, R27, 0x8, RZ, 0xfc, !PT ;  /* 0x000000081b807812 */ /* 0x000fc400078efcff */
[C---:B------:R-:W-:Y:S02]  /*0e30*/  LOP3.LUT R130, R27.reuse, 0x18, RZ, 0xfc, !PT ;  /* 0x000000181b827812 */ /* 0x040fe400078efcff */
[----:B------:R-:W-:Y:S01]  /*0e40*/  LOP3.LUT R129, R27, 0x10, RZ, 0xfc, !PT ;  /* 0x000000101b817812 */ /* 0x000fe200078efcff */
[----:B------:R-:W-:Y:S01]  /*0e50*/  IMAD.SHL.U32 R128, R128, 0x20, RZ ;  /* 0x0000002080807824 */ /* 0x000fe200078e00ff */
[-C--:B------:R-:W-:Y:S01]  /*0e60*/  LEA.HI.X.SX32 R121, R21, R80.reuse, 0x1, P0 ;  /* 0x0000005015797211 */ /* 0x080fe200000f0eff */
[----:B------:R-:W-:Y:S01]  /*0e70*/  IMAD.SHL.U32 R130, R130, 0x20, RZ ;  /* 0x0000002082827824 */ /* 0x000fe200078e00ff */
[-C--:B------:R-:W-:Y:S01]  /*0e80*/  LEA.HI.X.SX32 R123, R10, R80.reuse, 0x1, P1 ;  /* 0x000000500a7b7211 */ /* 0x080fe200008f0eff */
[----:B------:R-:W-:Y:S01]  /*0e90*/  IMAD.MOV.U32 R21, RZ, RZ, RZ ;  /* 0x000000ffff157224 */ /* 0x000fe200078e00ff */
[-C--:B------:R-:W-:Y:S01]  /*0ea0*/  LEA.HI.X.SX32 R125, R11, R80.reuse, 0x1, P2 ;  /* 0x000000500b7d7211 */ /* 0x080fe200010f0eff */
[----:B------:R-:W-:Y:S01]  /*0eb0*/  IMAD.MOV.U32 R11, RZ, RZ, 0x3f800000 ;  /* 0x3f800000ff0b7424 */ /* 0x000fe200078e00ff */
[----:B------:R-:W-:Y:S01]  /*0ec0*/  LEA.HI.X.SX32 R127, R12, R80, 0x1, P3 ;  /* 0x000000500c7f7211 */ /* 0x000fe200018f0eff */
[----:B------:R-:W-:Y:S01]  /*0ed0*/  IMAD.SHL.U32 R80, R7, 0x8, RZ ;  /* 0x0000000807507824 */ /* 0x000fe200078e00ff */
[----:B------:R-:W-:Y:S01]  /*0ee0*/  LOP3.LUT R81, R23, 0x1c, RZ, 0xc0, !PT ;  /* 0x0000001c17517812 */ /* 0x000fe200078ec0ff */
[----:B------:R-:W-:Y:S01]  /*0ef0*/  IMAD.MOV.U32 R12, RZ, RZ, 0x3f800000 ;  /* 0x3f800000ff0c7424 */ /* 0x000fe200078e00ff */
[----:B------:R-:W-:-:S02]  /*0f00*/  SHF.L.U32 R129, R129, 0x5, RZ ;  /* 0x0000000581817819 */ /* 0x000fc400000006ff */
[----:B------:R-:W-:Y:S01]  /*0f10*/  LOP3.LUT R131, R82, 0x10, R19, 0x78, !PT ;  /* 0x0000001052837812 */ /* 0x000fe200078e7813 */
[----:B------:R-:W-:Y:S01]  /*0f20*/  IMAD.IADD R132, R81, 0x1, R128 ;  /* 0x0000000151847824 */ /* 0x000fe200078e0280 */
[----:B------:R-:W-:Y:S01]  /*0f30*/  LOP3.LUT R23, R27, R26, RZ, 0xfc, !PT ;  /* 0x0000001a1b177212 */ /* 0x000fe200078efcff */
[----:B------:R-:W-:Y:S01]  /*0f40*/  IMAD.IADD R134, R81, 0x1, R130 ;  /* 0x0000000151867824 */ /* 0x000fe200078e0282 */
[C-C-:B------:R-:W-:Y:S02]  /*0f50*/  LOP3.LUT R24, R26.reuse, 0x8, R27.reuse, 0xfe, !PT ;  /* 0x000000081a187812 */ /* 0x140fe400078efe1b */
[C-C-:B------:R-:W-:Y:S02]  /*0f60*/  LOP3.LUT R25, R26.reuse, 0x10, R27.reuse, 0xfe, !PT ;  /* 0x000000101a197812 */ /* 0x140fe400078efe1b */
[----:B------:R-:W-:Y:S01]  /*0f70*/  LOP3.LUT R26, R26, 0x18, R27, 0xfe, !PT ;  /* 0x000000181a1a7812 */ /* 0x000fe200078efe1b */
[----:B------:R-:W-:Y:S01]  /*0f80*/  IMAD.IADD R27, R80, 0x1, R81 ;  /* 0x00000001501b7824 */ /* 0x000fe200078e0251 */
[----:B------:R-:W-:-:S02]  /*0f90*/  LOP3.LUT P0, RZ, R19, 0x7, RZ, 0xc0, !PT ;  /* 0x0000000713ff7812 */ /* 0x000fc4000780c0ff */
[----:B------:R-:W-:Y:S02]  /*0fa0*/  ISETP.NE.U32.AND P1, PT, R6, RZ, PT ;  /* 0x000000ff0600720c */ /* 0x000fe40003f25070 */
[----:B------:R-:W-:Y:S02]  /*0fb0*/  LOP3.LUT R20, R14, 0x40, RZ, 0x3c, !PT ;  /* 0x000000400e147812 */ /* 0x000fe400078e3cff */
[----:B------:R-:W-:Y:S02]  /*0fc0*/  MOV R13, 0x3f800000 ;  /* 0x3f800000000d7802 */ /* 0x000fe40000000f00 */
[----:B------:R-:W-:Y:S02]  /*0fd0*/  MOV R22, RZ ;  /* 0x000000ff00167202 */ /* 0x000fe40000000f00 */
[----:B------:R-:W-:Y:S02]  /*0fe0*/  MOV R10, 0x3f800000 ;  /* 0x3f800000000a7802 */ /* 0x000fe40000000f00 */
[----:B------:R-:W-:-:S02]  /*0ff0*/  IADD3 R133, R81, R129, RZ ;  /* 0x0000008151857210 */ /* 0x000fc40007ffe0ff */
[C---:B------:R-:W-:Y:S02]  /*1000*/  LOP3.LUT R135, R131.reuse, 0x20, RZ, 0x3c, !PT ;  /* 0x0000002083877812 */ /* 0x040fe400078e3cff */
[C---:B------:R-:W-:Y:S02]  /*1010*/  LOP3.LUT R136, R131.reuse, 0x40, RZ, 0x3c, !PT ;  /* 0x0000004083887812 */ /* 0x040fe400078e3cff */
[----:B------:R-:W-:Y:S02]  /*1020*/  LOP3.LUT R137, R131, 0x60, RZ, 0x3c, !PT ;  /* 0x0000006083897812 */ /* 0x000fe400078e3cff */
[----:B------:R-:W-:Y:S02]  /*1030*/  LOP3.LUT R138, R0, 0x20, RZ, 0x3c, !PT ;  /* 0x00000020008a7812 */ /* 0x000fe400078e3cff */
[----:B------:R-:W-:Y:S02]  /*1040*/  LOP3.LUT R139, R2, 0x40, RZ, 0x3c, !PT ;  /* 0x00000040028b7812 */ /* 0x000fe400078e3cff */
.L_x_9:
[----:B------:R-:W-:-:S04]  /*1050*/  IMAD.WIDE R80, R21, 0x2, R142 ;  /* 0x0000000215507825 */ /* 0x000fc800078e028e */
[C---:B------:R-:W-:Y:S01]  /*1060*/  IMAD.WIDE R92, R21.reuse, 0x2, R28 ;  /* 0x00000002155c7825 */ /* 0x040fe200078e021c */
[----:B------:R0:W2:Y:S03]  /*1070*/  LDG.E.U16 R109, [R80.64] ;  /* 0x00000006506d7981 */ /* 0x0000a6000c1e1500 */
[C---:B------:R-:W-:Y:S01]  /*1080*/  IMAD.WIDE R82, R21.reuse, 0x2, R140 ;  /* 0x0000000215527825 */ /* 0x040fe200078e028c */
[----:B------:R1:W3:Y:S03]  /*1090*/  LDG.E.U16 R113, [R92.64] ;  /* 0x000000065c717981 */ /* 0x0002e6000c1e1500 */
[C---:B------:R-:W-:Y:S01]  /*10a0*/  IMAD.WIDE R94, R21.reuse, 0x2, R30 ;  /* 0x00000002155e7825 */ /* 0x040fe200078e021e */
[----:B------:R4:W5:Y:S03]  /*10b0*/  LDG.E.U16 R111, [R82.64] ;  /* 0x00000006526f7981 */ /* 0x000966000c1e1500 */
[C---:B------:R-:W-:Y:S01]  /*10c0*/  IMAD.WIDE R96, R21.reuse, 0x2, R32 ;  /* 0x0000000215607825 */ /* 0x040fe200078e0220 */
[----:B------:R1:W5:Y:S03]  /*10d0*/  LDG.E.U16 R115, [R94.64] ;  /* 0x000000065e737981 */ /* 0x000366000c1e1500 */
[C---:B------:R-:W-:Y:S01]  /*10e0*/  IMAD.WIDE R98, R21.reuse, 0x2, R34 ;  /* 0x0000000215627825 */ /* 0x040fe200078e0222 */
[----:B------:R1:W5:Y:S03]  /*10f0*/  LDG.E.U16 R117, [R96.64] ;  /* 0x0000000660757981 */ /* 0x000366000c1e1500 */
[C---:B0-----:R-:W-:Y:S01]  /*1100*/  IMAD.WIDE R80, R21.reuse, 0x2, R36 ;  /* 0x0000000215507825 */ /* 0x041fe200078e0224 */
[----:B------:R0:W5:Y:S03]  /*1110*/  LDG.E.U16 R149, [R98.64] ;  /* 0x0000000662957981 */ /* 0x000166000c1e1500 */
[----:B------:R-:W-:-:S02]  /*1120*/  IMAD.WIDE R100, R21, 0x2, R40 ;  /* 0x0000000215647825 */ /* 0x000fc400078e0228 */
[----:B------:R-:W5:Y:S02]  /*1130*/  LDG.E.U16 R81, [R80.64] ;  /* 0x0000000650517981 */ /* 0x000f64000c1e1500 */
[C---:B------:R-:W-:Y:S02]  /*1140*/  IMAD.WIDE R102, R21.reuse, 0x2, R44 ;  /* 0x0000000215667825 */ /* 0x040fe400078e022c */
[----:B------:R-:W5:Y:S02]  /*1150*/  LDG.E.U16 R101, [R100.64] ;  /* 0x0000000664657981 */ /* 0x000f64000c1e1500 */
[C---:B------:R-:W-:Y:S02]  /*1160*/  IMAD.WIDE R104, R21.reuse, 0x2, R48 ;  /* 0x0000000215687825 */ /* 0x040fe400078e0230 */
[----:B------:R-:W5:Y:S02]  /*1170*/  LDG.E.U16 R103, [R102.64] ;  /* 0x0000000666677981 */ /* 0x000f64000c1e1500 */
[----:B------:R-:W-:-:S02]  /*1180*/  IMAD.WIDE R106, R21, 0x2, R52 ;  /* 0x00000002156a7825 */ /* 0x000fc400078e0234 */
[----:B------:R-:W5:Y:S02]  /*1190*/  LDG.E.U16 R105, [R104.64] ;  /* 0x0000000668697981 */ /* 0x000f64000c1e1500 */
[C---:B-1----:R-:W-:Y:S02]  /*11a0*/  IMAD.WIDE R92, R21.reuse, 0x2, R42 ;  /* 0x00000002155c7825 */ /* 0x042fe400078e022a */
[----:B------:R-:W5:Y:S02]  /*11b0*/  LDG.E.U16 R107, [R106.64] ;  /* 0x000000066a6b7981 */ /* 0x000f64000c1e1500 */
[C---:B----4-:R-:W-:Y:S02]  /*11c0*/  IMAD.WIDE R82, R21.reuse, 0x2, R38 ;  /* 0x0000000215527825 */ /* 0x050fe400078e0226 */
[----:B------:R-:W4:Y:S02]  /*11d0*/  LDG.E.U16 R93, [R92.64] ;  /* 0x000000065c5d7981 */ /* 0x000f24000c1e1500 */
[----:B------:R-:W-:-:S02]  /*11e0*/  IMAD.WIDE R94, R21, 0x2, R46 ;  /* 0x00000002155e7825 */ /* 0x000fc400078e022e */
[----:B------:R-:W4:Y:S02]  /*11f0*/  LDG.E.U16 R151, [R82.64] ;  /* 0x0000000652977981 */ /* 0x000f24000c1e1500 */
[C---:B------:R-:W-:Y:S02]  /*1200*/  IMAD.WIDE R96, R21.reuse, 0x2, R50 ;  /* 0x0000000215607825 */ /* 0x040fe400078e0232 */
[----:B------:R-:W4:Y:S02]  /*1210*/  LDG.E.U16 R153, [R94.64] ;  /* 0x000000065e997981 */ /* 0x000f24000c1e1500 */
[----:B0-----:R-:W-:Y:S02]  /*1220*/  IMAD.WIDE R98, R21, 0x2, R54 ;  /* 0x0000000215627825 */ /* 0x001fe400078e0236 */
[----:B------:R-:W4:Y:S04]  /*1230*/  LDG.E.U16 R155, [R96.64] ;  /* 0x00000006609b7981 */ /* 0x000f28000c1e1500 */
[----:B------:R-:W4:Y:S04]  /*1240*/  LDG.E.U16 R157, [R98.64] ;  /* 0x00000006629d7981 */ /* 0x000f28000c1e1500 */
[----:B------:R-:W-:Y:S06]  /*1250*/  BAR.SYNC.DEFER_BLOCKING 0x0 ;  /* 0x0000000000007b1d */ /* 0x000fec0000010000 */
[----:B--2---:R-:W-:Y:S04]  /*1260*/  STS.U16 [R14], R109 ;  /* 0x0000006d0e007388 */ /* 0x004fe80000000400 */
[----:B---3--:R-:W-:Y:S04]  /*1270*/  STS.U16 [R14+0x400], R113 ;  /* 0x000400710e007388 */ /* 0x008fe80000000400 */
[----:B-----5:R-:W-:Y:S04]  /*1280*/  STS.U16 [R14+0x800], R117 ;  /* 0x000800750e007388 */ /* 0x020fe80000000400 */
[----:B------:R-:W-:Y:S04]  /*1290*/  STS.U16 [R14+0xc00], R81 ;  /* 0x000c00510e007388 */ /* 0x000fe80000000400 */
[----:B------:R-:W-:Y:S04]  /*12a0*/  STS.U16 [R14+0x1000], R101 ;  /* 0x001000650e007388 */ /* 0x000fe80000000400 */
[----:B------:R-:W-:Y:S04]  /*12b0*/  STS.U16 [R14+0x1400], R103 ;  /* 0x001400670e007388 */ /* 0x000fe80000000400 */
[----:B------:R-:W-:Y:S04]  /*12c0*/  STS.U16 [R14+0x1800], R105 ;  /* 0x001800690e007388 */ /* 0x000fe80000000400 */
[----:B------:R-:W-:Y:S04]  /*12d0*/  STS.U16 [R14+0x1c00], R107 ;  /* 0x001c006b0e007388 */ /* 0x000fe80000000400 */
[----:B------:R-:W-:Y:S04]  /*12e0*/  STS.U16 [R20+0x200], R111 ;  /* 0x0002006f14007388 */ /* 0x000fe80000000400 */
[----:B------:R-:W-:Y:S04]  /*12f0*/  STS.U16 [R20+0x600], R115 ;  /* 0x0006007314007388 */ /* 0x000fe80000000400 */
[----:B------:R-:W-:Y:S04]  /*1300*/  STS.U16 [R20+0xa00], R149 ;  /* 0x000a009514007388 */ /* 0x000fe80000000400 */
[----:B----4-:R-:W-:Y:S04]  /*1310*/  STS.U16 [R20+0xe00], R151 ;  /* 0x000e009714007388 */ /* 0x010fe80000000400 */
[----:B------:R-:W-:Y:S04]  /*1320*/  STS.U16 [R20+0x1200], R93 ;  /* 0x0012005d14007388 */ /* 0x000fe80000000400 */
[----:B------:R-:W-:Y:S04]  /*1330*/  STS.U16 [R20+0x1600], R153 ;  /* 0x0016009914007388 */ /* 0x000fe80000000400 */
[----:B------:R-:W-:Y:S04]  /*1340*/  STS.U16 [R20+0x1a00], R155 ;  /* 0x001a009b14007388 */ /* 0x000fe80000000400 */
[----:B------:R-:W-:Y:S04]  /*1350*/  STS.U16 [R20+0x1e00], R157 ;  /* 0x001e009d14007388 */ /* 0x000fe80000000400 */
[----:B------:R-:W-:Y:S06]  /*1360*/  BAR.SYNC.DEFER_BLOCKING 0x0 ;  /* 0x0000000000007b1d */ /* 0x000fec0000010000 */
[----:B------:R-:W-:Y:S04]  /*1370*/  LDSM.16.MT88.4 R116, [R0+0x2000] ;  /* 0x002000000074783b */ /* 0x000fe80000004200 */
[----:B------:R-:W0:Y:S04]  /*1380*/  LDSM.16.M88.4 R80, [R2] ;  /* 0x000000000250783b */ /* 0x000e280000000200 */
[----:B------:R-:W1:Y:S04]  /*1390*/  LDSM.16.MT88.4 R96, [R138+0x2000] ;  /* 0x002000008a60783b */ /* 0x000e680000004200 */
[----:B------:R-:W2:Y:S04]  /*13a0*/  LDSM.16.MT88.4 R112, [R0+0x2400] ;  /* 0x002400000070783b */ /* 0x000ea80000004200 */
[----:B------:R-:W3:Y:S04]  /*13b0*/  LDSM.16.MT88.4 R108, [R138+0x2400] ;  /* 0x002400008a6c783b */ /* 0x000ee80000004200 */
[----:B------:R-:W-:Y:S04]  /*13c0*/  LDSM.16.MT88.4 R92, [R0+0x2800] ;  /* 0x00280000005c783b */ /* 0x000fe80000004200 */
[----:B------:R-:W4:Y:S04]  /*13d0*/  LDSM.16.M88.4 R104, [R139] ;  /* 0x000000008b68783b */ /* 0x000f280000000200 */
[----:B------:R-:W5:Y:S01]  /*13e0*/  LDSM.16.MT88.4 R100, [R138+0x2800] ;  /* 0x002800008a64783b */ /* 0x000f620000004200 */
[-C--:B0-----:R-:W-:Y:S08]  /*13f0*/  HMMA.16816.F32.BF16 R116, R116, R80.reuse, RZ ;  /* 0x000000507474723c */ /* 0x081ff000000418ff */
[----:B-1----:R-:W-:Y:S11]  /*1400*/  HMMA.16816.F32.BF16 R96, R96, R80, RZ ;  /* 0x000000506060723c */ /* 0x002ff600000418ff */
[----:B------:R-:W-:Y:S05]  /*1410*/  @!UPT UIADD3 URZ, URZ, URZ, URZ ;  /* 0x0000003f3f3ff290 */ /* 0x000fea000fffe03f */
[-C--:B--2---:R-:W-:Y:S01]  /*1420*/  HMMA.16816.F32.BF16 R112, R112, R82.reuse, R116 ;  /* 0x000000527070723c */ /* 0x084fe20000041874 */
[----:B------:R-:W0:Y:S07]  /*1430*/  LDSM.16.MT88.4 R116, [R0+0x2c00] ;  /* 0x002c00000074783b */ /* 0x000e2e0000004200 */
[----:B---3--:R-:W-:Y:S01]  /*1440*/  HMMA.16816.F32.BF16 R96, R108, R82, R96 ;  /* 0x000000526c60723c */ /* 0x008fe20000041860 */
[----:B------:R-:W1:Y:S11]  /*1450*/  LDSM.16.MT88.4 R80, [R138+0x2c00] ;  /* 0x002c00008a50783b */ /* 0x000e760000004200 */
[----:B------:R-:W-:Y:S04]  /*1460*/  @!UPT UIADD3 URZ, URZ, URZ, URZ ;  /* 0x0000003f3f3ff290 */ /* 0x000fe8000fffe03f */
[-C--:B----4-:R-:W-:Y:S08]  /*1470*/  HMMA.16816.F32.BF16 R92, R92, R104.reuse, R112 ;  /* 0x000000685c5c723c */ /* 0x090ff00000041870 */
[----:B-----5:R-:W-:Y:S11]  /*1480*/  HMMA.16816.F32.BF16 R96, R100, R104, R96 ;  /* 0x000000686460723c */ /* 0x020ff60000041860 */
[----:B------:R-:W-:Y:S05]  /*1490*/  @!UPT UIADD3 URZ, URZ, URZ, URZ ;  /* 0x0000003f3f3ff290 */ /* 0x000fea000fffe03f */
[-C--:B0-----:R-:W-:Y:S08]  /*14a0*/  HMMA.16816.F32.BF16 R92, R116, R106.reuse, R92 ;  /* 0x0000006a745c723c */ /* 0x081ff0000004185c */
[----:B-1----:R-:W-:Y:S07]  /*14b0*/  HMMA.16816.F32.BF16 R80, R80, R106, R96 ;  /* 0x0000006a5050723c */ /* 0x002fee0000041860 */
[----:B------:R-:W-:-:S04]  /*14c0*/  IADD3 R96, R4, UR4, RZ ;  /* 0x0000000404607c10 */ /* 0x000fc8000fffe0ff */
[CC--:B------:R-:W-:Y:S02]  /*14d0*/  ISETP.GE.AND P5, PT, R23.reuse, R96.reuse, PT ;  /* 0x000000601700720c */ /* 0x0c0fe40003fa6270 */
[-C--:B------:R-:W-:Y:S02]  /*14e0*/  ISETP.GT.AND P6, PT, R23, R96.reuse, PT ;  /* 0x000000601700720c */ /* 0x080fe40003fc4270 */
[-C--:B------:R-:W-:Y:S01]  /*14f0*/  ISETP.GE.AND P2, PT, R24, R96.reuse, PT ;  /* 0x000000601800720c */ /* 0x080fe20003f46270 */
[----:B------:R-:W-:Y:S02]  /*1500*/  FMUL R92, R92, c[0x0][0x188] ;  /* 0x000062005c5c7a20 */ /* 0x000fe40000400000 */
[----:B------:R-:W-:Y:S02]  /*1510*/  FMUL R93, R93, c[0x0][0x188] ;  /* 0x000062005d5d7a20 */ /* 0x000fe40000400000 */
[----:B------:R-:W-:Y:S01]  /*1520*/  FMUL R94, R94, c[0x0][0x188] ;  /* 0x000062005e5e7a20 */ /* 0x000fe20000400000 */
[----:B------:R-:W-:Y:S01]  /*1530*/  FSEL R100, R92, -INF , P5 ;  /* 0xff8000005c647808 */ /* 0x000fe20002800000 */
[----:B------:R-:W-:Y:S01]  /*1540*/  FMUL R95, R95, c[0x0][0x188] ;  /* 0x000062005f5f7a20 */ /* 0x000fe20000400000 */
[----:B------:R-:W-:Y:S01]  /*1550*/  FSEL R101, R93, -INF , P6 ;  /* 0xff8000005d657808 */ /* 0x000fe20003000000 */
[----:B------:R-:W-:Y:S01]  /*1560*/  FMUL R80, R80, c[0x0][0x188] ;  /* 0x0000620050507a20 */ /* 0x000fe20000400000 */
[----:B------:R-:W-:Y:S01]  /*1570*/  FSEL R103, R94, -INF , P2 ;  /* 0xff8000005e677808 */ /* 0x000fe20001000000 */
[----:B------:R-:W-:Y:S01]  /*1580*/  FMUL R81, R81, c[0x0][0x188] ;  /* 0x0000620051517a20 */ /* 0x000fe20000400000 */
[-C--:B------:R-:W-:Y:S01]  /*1590*/  ISETP.GT.AND P3, PT, R24, R96.reuse, PT ;  /* 0x000000601800720c */ /* 0x080fe20003f64270 */
[----:B------:R-:W-:Y:S01]  /*15a0*/  FMUL R82, R82, c[0x0][0x188] ;  /* 0x0000620052527a20 */ /* 0x000fe20000400000 */
[----:B------:R-:W-:Y:S01]  /*15b0*/  BAR.SYNC.DEFER_BLOCKING 0x0 ;  /* 0x0000000000007b1d */ /* 0x000fe20000010000 */
[----:B------:R-:W-:Y:S01]  /*15c0*/  FMUL R83, R83, c[0x0][0x188] ;  /* 0x0000620053537a20 */ /* 0x000fe20000400000 */
[----:B------:R-:W-:-:S02]  /*15d0*/  ISETP.GE.AND P4, PT, R25, R96, PT ;  /* 0x000000601900720c */ /* 0x000fc40003f86270 */
[-C--:B------:R-:W-:Y:S02]  /*15e0*/  ISETP.GT.AND P5, PT, R25, R96.reuse, PT ;  /* 0x000000601900720c */ /* 0x080fe40003fa4270 */
[CC--:B------:R-:W-:Y:S02]  /*15f0*/  ISETP.GE.AND P6, PT, R26.reuse, R96.reuse, PT ;  /* 0x000000601a00720c */ /* 0x0c0fe40003fc6270 */
[----:B------:R-:W-:Y:S02]  /*1600*/  ISETP.GT.AND P2, PT, R26, R96, PT ;  /* 0x000000601a00720c */ /* 0x000fe40003f44270 */
[----:B------:R-:W-:Y:S02]  /*1610*/  FSEL R102, R95, -INF , P3 ;  /* 0xff8000005f667808 */ /* 0x000fe40001800000 */
[----:B------:R-:W-:Y:S02]  /*1620*/  FSEL R105, R80, -INF , P4 ;  /* 0xff80000050697808 */ /* 0x000fe40002000000 */
[----:B------:R-:W-:-:S02]  /*1630*/  FSEL R104, R81, -INF , P5 ;  /* 0xff80000051687808 */ /* 0x000fc40002800000 */
[----:B------:R-:W-:Y:S02]  /*1640*/  FSEL R106, R82, -INF , P6 ;  /* 0xff800000526a7808 */ /* 0x000fe40003000000 */
[----:B------:R-:W-:Y:S02]  /*1650*/  FSEL R107, R83, -INF , P2 ;  /* 0xff800000536b7808 */ /* 0x000fe40001000000 */
[----:B------:R-:W-:Y:S02]  /*1660*/  FMNMX R80, R100, R101, !PT ;  /* 0x0000006564507209 */ /* 0x000fe40007800000 */
[----:B------:R-:W-:Y:S02]  /*1670*/  FMNMX R81, R103, R102, !PT ;  /* 0x0000006667517209 */ /* 0x000fe40007800000 */
[----:B------:R-:W-:Y:S02]  /*1680*/  FMNMX R82, R105, R104, !PT ;  /* 0x0000006869527209 */ /* 0x000fe40007800000 */
[----:B------:R-:W-:Y:S01]  /*1690*/  FMNMX R83, R106, R107, !PT ;  /* 0x0000006b6a537209 */ /* 0x000fe20007800000 */
[----:B------:R-:W0:Y:S04]  /*16a0*/  SHFL.BFLY PT, R93, R80, 0x2, 0x1f ;  /* 0x0c401f00505d7f89 */ /* 0x000e2800000e0000 */
[----:B------:R-:W1:Y:S04]  /*16b0*/  SHFL.BFLY PT, R92, R81, 0x2, 0x1f ;  /* 0x0c401f00515c7f89 */ /* 0x000e6800000e0000 */
[----:B------:R-:W2:Y:S04]  /*16c0*/  SHFL.BFLY PT, R95, R82, 0x2, 0x1f ;  /* 0x0c401f00525f7f89 */ /* 0x000ea800000e0000 */
[----:B------:R-:W3:Y:S01]  /*16d0*/  SHFL.BFLY PT, R98, R83, 0x2, 0x1f ;  /* 0x0c401f0053627f89 */ /* 0x000ee200000e0000 */
[----:B0-----:R-:W-:-:S02]  /*16e0*/  FMNMX R93, R80, R93, !PT ;  /* 0x0000005d505d7209 */ /* 0x001fc40007800000 */
[----:B-1----:R-:W-:Y:S02]  /*16f0*/  FMNMX R94, R81, R92, !PT ;  /* 0x0000005c515e7209 */ /* 0x002fe40007800000 */
[----:B--2---:R-:W-:Y:S02]  /*1700*/  FMNMX R96, R82, R95, !PT ;  /* 0x0000005f52607209 */ /* 0x004fe40007800000 */
[----:B---3--:R-:W-:Y:S01]  /*1710*/  FMNMX R98, R83, R98, !PT ;  /* 0x0000006253627209 */ /* 0x008fe20007800000 */
[----:B------:R-:W0:Y:S04]  /*1720*/  SHFL.BFLY PT, R92, R93, 0x1, 0x1f ;  /* 0x0c201f005d5c7f89 */ /* 0x000e2800000e0000 */
[----:B------:R-:W1:Y:S04]  /*1730*/  SHFL.BFLY PT, R95, R94, 0x1, 0x1f ;  /* 0x0c201f005e5f7f89 */ /* 0x000e6800000e0000 */
[----:B------:R-:W2:Y:S04]  /*1740*/  SHFL.BFLY PT, R97, R96, 0x1, 0x1f ;  /* 0x0c201f0060617f89 */ /* 0x000ea800000e0000 */
[----:B------:R-:W3:Y:S01]  /*1750*/  SHFL.BFLY PT, R99, R98, 0x1, 0x1f ;  /* 0x0c201f0062637f89 */ /* 0x000ee200000e0000 */
[----:B------:R-:W-:Y:S01]  /*1760*/  BSSY B0, `(.L_x_1) ;  /* 0x0000008000007945 */ /* 0x000fe20003800000 */
[----:B0-----:R-:W-:-:S02]  /*1770*/  FMNMX R92, R93, R92, !PT ;  /* 0x0000005c5d5c7209 */ /* 0x001fc40007800000 */
[----:B-1----:R-:W-:Y:S02]  /*1780*/  FMNMX R95, R94, R95, !PT ;  /* 0x0000005f5e5f7209 */ /* 0x002fe40007800000 */
[----:B--2---:R-:W-:Y:S02]  /*1790*/  FMNMX R80, R96, R97, !PT ;  /* 0x0000006160507209 */ /* 0x004fe40007800000 */
[----:B---3--:R-:W-:Y:S01]  /*17a0*/  FMNMX R99, R98, R99, !PT ;  /* 0x0000006362637209 */ /* 0x008fe20007800000 */
[----:B------:R-:W-:Y:S05]  /*17b0*/  @P1 BRA `(.L_x_2) ;  /* 0x0000002000001947 */ /* 0x000fea0003800000 */
[----:B------:R0:W-:Y:S04]  /*17c0*/  STS [R27], R92 ;  /* 0x0000005c1b007388 */ /* 0x0001e80000000800 */
[----:B------:R0:W-:Y:S02]  /*17d0*/  STS [R132], R95 ;  /* 0x0000005f84007388 */ /* 0x0001e40000000800 */
.L_x_2:
[----:B------:R-:W-:Y:S05]  /*17e0*/  BSYNC B0 ;  /* 0x0000000000007941 */ /* 0x000fea0003800000 */
.L_x_1:
[----:B------:R-:W-:Y:S01]  /*17f0*/  BSSY B0, `(.L_x_3) ;  /* 0x0000004000007945 */ /* 0x000fe20003800000 */
[----:B------:R-:W-:Y:S05]  /*1800*/  @P1 BRA `(.L_x_4) ;  /* 0x0000002000001947 */ /* 0x000fea0003800000 */
[----:B------:R1:W-:Y:S04]  /*1810*/  STS [R133], R80 ;  /* 0x0000005085007388 */ /* 0x0003e80000000800 */
[----:B------:R1:W-:Y:S02]  /*1820*/  @!P1 STS [R134], R99 ;  /* 0x0000006386009388 */ /* 0x0003e40000000800 */
.L_x_4:
[----:B------:R-:W-:Y:S05]  /*1830*/  BSYNC B0 ;  /* 0x0000000000007941 */ /* 0x000fea0003800000 */
.L_x_3:
[----:B------:R-:W-:Y:S06]  /*1840*/  BAR.SYNC.DEFER_BLOCKING 0x0 ;  /* 0x0000000000007b1d */ /* 0x000fec0000010000 */
[----:B------:R-:W-:Y:S01]  /*1850*/  BSSY B0, `(.L_x_5) ;  /* 0x000004c000007945 */ /* 0x000fe20003800000 */
[----:B-1----:R-:W1:Y:S04]  /*1860*/  LDS R80, [R8.X4] ;  /* 0x0000000008507984 */ /* 0x002e680000004800 */
[----:B-1----:R-:W1:Y:S02]  /*1870*/  SHFL.BFLY PT, R81, R80, 0x4, 0x1f ;  /* 0x0c801f0050517f89 */ /* 0x002e6400000e0000 */
[----:B-1----:R-:W-:-:S05]  /*1880*/  FMNMX R81, R80, R81, !PT ;  /* 0x0000005150517209 */ /* 0x002fca0007800000 */
[----:B------:R-:W1:Y:S02]  /*1890*/  SHFL.BFLY PT, R82, R81, 0x2, 0x1f ;  /* 0x0c401f0051527f89 */ /* 0x000e6400000e0000 */
[----:B-1----:R-:W-:-:S05]  /*18a0*/  FMNMX R82, R81, R82, !PT ;  /* 0x0000005251527209 */ /* 0x002fca0007800000 */
[----:B------:R-:W1:Y:S02]  /*18b0*/  SHFL.BFLY PT, R83, R82, 0x1, 0x1f ;  /* 0x0c201f0052537f89 */ /* 0x000e6400000e0000 */
[----:B-1----:R-:W-:-:S05]  /*18c0*/  FMNMX R83, R82, R83, !PT ;  /* 0x0000005352537209 */ /* 0x002fca0007800000 */
[----:B------:R-:W-:Y:S04]  /*18d0*/  @!P0 STS [R8.X4], R83 ;  /* 0x0000005308008388 */ /* 0x000fe80000004800 */
[----:B------:R-:W-:Y:S06]  /*18e0*/  BAR.SYNC.DEFER_BLOCKING 0x0 ;  /* 0x0000000000007b1d */ /* 0x000fec0000010000 */
[----:B------:R-:W1:Y:S04]  /*18f0*/  LDS R113, [R7.X8] ;  /* 0x0000000007717984 */ /* 0x000e680000008800 */
[----:B------:R-:W2:Y:S04]  /*1900*/  LDS R112, [R128] ;  /* 0x0000000080707984 */ /* 0x000ea80000000800 */
[----:B------:R-:W3:Y:S04]  /*1910*/  LDS R114, [R129] ;  /* 0x0000000081727984 */ /* 0x000ee80000000800 */
[----:B------:R-:W4:Y:S01]  /*1920*/  LDS R115, [R130] ;  /* 0x0000000082737984 */ /* 0x000f220000000800 */
[----:B-1----:R-:W-:-:S02]  /*1930*/  FMNMX R113, R113, R146, !PT ;  /* 0x0000009271717209 */ /* 0x002fc40007800000 */
[----:B--2---:R-:W-:-:S03]  /*1940*/  FMNMX R112, R112, R147, !PT ;  /* 0x0000009370707209 */ /* 0x004fc60007800000 */
[----:B------:R-:W-:Y:S01]  /*1950*/  FADD R80, R100, -R113 ;  /* 0x8000007164507221 */ /* 0x000fe20000000000 */
[----:B---3--:R-:W-:-:S03]  /*1960*/  FMNMX R114, R114, R145, !PT ;  /* 0x0000009172727209 */ /* 0x008fc60007800000 */
[----:B------:R-:W-:Y:S02]  /*1970*/  FMUL R81, R80, 1.4426950216293334961 ;  /* 0x3fb8aa3b50517820 */ /* 0x000fe40000400000 */
[----:B------:R-:W-:Y:S01]  /*1980*/  FADD R80, R101, -R113 ;  /* 0x8000007165507221 */ /* 0x000fe20000000000 */
[----:B----4-:R-:W-:Y:S01]  /*1990*/  FMNMX R115, R115, R144, !PT ;  /* 0x0000009073737209 */ /* 0x010fe20007800000 */
[----:B------:R1:W-:Y:S02]  /*19a0*/  MUFU.EX2 R108, R81 ;  /* 0x00000051006c7308 */ /* 0x0003e40000000800 */
[----:B------:R-:W-:Y:S02]  /*19b0*/  FMUL R82, R80, 1.4426950216293334961 ;  /* 0x3fb8aa3b50527820 */ /* 0x000fe40000400000 */
[----:B------:R-:W-:-:S04]  /*19c0*/  FADD R80, R103, -R112 ;  /* 0x8000007067507221 */ /* 0x000fc80000000000 */
[----:B------:R-:W-:Y:S01]  /*19d0*/  FMUL R83, R80, 1.4426950216293334961 ;  /* 0x3fb8aa3b50537820 */ /* 0x000fe20000400000 */
[----:B------:R2:W3:Y:S01]  /*19e0*/  MUFU.EX2 R161, R82 ;  /* 0x0000005200a17308 */ /* 0x0004e20000000800 */
[----:B------:R-:W-:-:S04]  /*19f0*/  FADD R80, R102, -R112 ;  /* 0x8000007066507221 */ /* 0x000fc80000000000 */
[----:B0-----:R-:W-:Y:S02]  /*1a00*/  FMUL R92, R80, 1.4426950216293334961 ;  /* 0x3fb8aa3b505c7820 */ /* 0x001fe40000400000 */
[--C-:B------:R-:W-:Y:S01]  /*1a10*/  FADD R80, R105, -R114.reuse ;  /* 0x8000007269507221 */ /* 0x100fe20000000000 */
[----:B------:R0:W-:Y:S03]  /*1a20*/  MUFU.EX2 R110, R83 ;  /* 0x00000053006e7308 */ /* 0x0001e60000000800 */
[----:B-1----:R-:W-:Y:S02]  /*1a30*/  FMUL R81, R80, 1.4426950216293334961 ;  /* 0x3fb8aa3b50517820 */ /* 0x002fe40000400000 */
[----:B------:R-:W-:-:S03]  /*1a40*/  FADD R80, R104, -R114 ;  /* 0x8000007268507221 */ /* 0x000fc60000000000 */
[----:B------:R3:W1:Y:S01]  /*1a50*/  MUFU.EX2 R163, R92 ;  /* 0x0000005c00a37308 */ /* 0x0006620000000800 */
[----:B--2---:R-:W-:Y:S02]  /*1a60*/  FMUL R82, R80, 1.4426950216293334961 ;  /* 0x3fb8aa3b50527820 */ /* 0x004fe40000400000 */
[----:B------:R-:W-:-:S04]  /*1a70*/  FADD R80, R106, -R115 ;  /* 0x800000736a507221 */ /* 0x000fc80000000000 */
[----:B0-----:R-:W-:Y:S01]  /*1a80*/  FMUL R83, R80, 1.4426950216293334961 ;  /* 0x3fb8aa3b50537820 */ /* 0x001fe20000400000 */
[----:B------:R0:W-:Y:S01]  /*1a90*/  MUFU.EX2 R148, R81 ;  /* 0x0000005100947308 */ /* 0x0001e20000000800 */
[----:B------:R-:W-:Y:S02]  /*1aa0*/  FADD R80, R107, -R115 ;  /* 0x800000736b507221 */ /* 0x000fe40000000000 */
[----:B---3--:R-:W-:Y:S02]  /*1ab0*/  FADD R92, R108, R161 ;  /* 0x000000a16c5c7221 */ /* 0x008fe40000000000 */
[----:B------:R-:W-:Y:S02]  /*1ac0*/  FMUL R80, R80, 1.4426950216293334961 ;  /* 0x3fb8aa3b50507820 */ /* 0x000fe40000400000 */
[----:B-1----:R-:W-:Y:S01]  /*1ad0*/  FADD R93, R110, R163 ;  /* 0x000000a36e5d7221 */ /* 0x002fe20000000000 */
[----:B------:R-:W1:Y:S01]  /*1ae0*/  MUFU.EX2 R165, R82 ;  /* 0x0000005200a57308 */ /* 0x000e620000000800 */
[----:B------:R-:W2:Y:S01]  /*1af0*/  SHFL.BFLY PT, R95, R92, 0x2, 0x1f ;  /* 0x0c401f005c5f7f89 */ /* 0x000ea200000e0000 */
[----:B0-----:R-:W-:-:S03]  /*1b00*/  FADD R81, -R113, R146 ;  /* 0x0000009271517221 */ /* 0x001fc60000000100 */
[----:B------:R-:W0:Y:S01]  /*1b10*/  SHFL.BFLY PT, R96, R93, 0x2, 0x1f ;  /* 0x0c401f005d607f89 */ /* 0x000e2200000e0000 */
[----:B------:R-:W-:Y:S02]  /*1b20*/  FMUL R81, R81, 1.4426950216293334961 ;  /* 0x3fb8aa3b51517820 */ /* 0x000fe40000400000 */
[----:B------:R-:W-:Y:S08]  /*1b30*/  MUFU.EX2 R150, R83 ;  /* 0x0000005300967308 */ /* 0x000ff00000000800 */
[----:B------:R3:W4:Y:S01]  /*1b40*/  MUFU.EX2 R167, R80 ;  /* 0x0000005000a77308 */ /* 0x0007220000000800 */
[----:B-1----:R-:W-:-:S05]  /*1b50*/  FADD R94, R148, R165 ;  /* 0x000000a5945e7221 */ /* 0x002fca0000000000 */
[----:B------:R-:W1:Y:S02]  /*1b60*/  SHFL.BFLY PT, R97, R94, 0x2, 0x1f ;  /* 0x0c401f005e617f89 */ /* 0x000e6400000e0000 */
[----:B------:R1:W1:Y:S01]  /*1b70*/  MUFU.EX2 R116, R81 ;  /* 0x0000005100747308 */ /* 0x0002620000000800 */
[----:B---3--:R-:W-:Y:S02]  /*1b80*/  FADD R80, -R112, R147 ;  /* 0x0000009370507221 */ /* 0x008fe40000000100 */
[----:B--2---:R-:W-:Y:S02]  /*1b90*/  FADD R95, R92, R95 ;  /* 0x0000005f5c5f7221 */ /* 0x004fe40000000000 */
[----:B0-----:R-:W-:Y:S02]  /*1ba0*/  FADD R96, R93, R96 ;  /* 0x000000605d607221 */ /* 0x001fe40000000000 */
[----:B------:R-:W-:Y:S01]  /*1bb0*/  FMUL R117, R80, 1.4426950216293334961 ;  /* 0x3fb8aa3b50757820 */ /* 0x000fe20000400000 */
[----:B------:R-:W0:Y:S01]  /*1bc0*/  SHFL.BFLY PT, R92, R95, 0x1, 0x1f ;  /* 0x0c201f005f5c7f89 */ /* 0x000e2200000e0000 */
[----:B----4-:R-:W-:-:S02]  /*1bd0*/  FADD R82, R150, R167 ;  /* 0x000000a796527221 */ /* 0x010fc40000000000 */
[----:B------:R-:W-:Y:S01]  /*1be0*/  FADD R80, -R114, R145 ;  /* 0x0000009172507221 */ /* 0x000fe20000000100 */
[----:B------:R-:W2:Y:S01]  /*1bf0*/  SHFL.BFLY PT, R83, R96, 0x1, 0x1f ;  /* 0x0c201f0060537f89 */ /* 0x000ea200000e0000 */
[----:B------:R-:W3:Y:S02]  /*1c00*/  MUFU.EX2 R117, R117 ;  /* 0x0000007500757308 */ /* 0x000ee40000000800 */
[----:B------:R-:W-:Y:S01]  /*1c10*/  FMUL R118, R80, 1.4426950216293334961 ;  /* 0x3fb8aa3b50767820 */ /* 0x000fe20000400000 */
[----:B------:R-:W4:Y:S01]  /*1c20*/  SHFL.BFLY PT, R99, R82, 0x2, 0x1f ;  /* 0x0c401f0052637f89 */ /* 0x000f2200000e0000 */
[----:B------:R-:W-:-:S04]  /*1c30*/  FADD R80, -R115, R144 ;  /* 0x0000009073507221 */ /* 0x000fc80000000100 */
[----:B------:R-:W-:Y:S01]  /*1c40*/  FMUL R80, R80, 1.4426950216293334961 ;  /* 0x3fb8aa3b50507820 */ /* 0x000fe20000400000 */
[----:B------:R-:W3:Y:S01]  /*1c50*/  MUFU.EX2 R118, R118 ;  /* 0x0000007600767308 */ /* 0x000ee20000000800 */
[----:B-1----:R-:W-:-:S07]  /*1c60*/  FADD R97, R94, R97 ;  /* 0x000000615e617221 */ /* 0x002fce0000000000 */
[----:B------:R1:W1:Y:S01]  /*1c70*/  MUFU.EX2 R119, R80 ;  /* 0x0000005000777308 */ /* 0x0002620000000800 */
[----:B0-----:R-:W-:Y:S02]  /*1c80*/  FADD R92, R95, R92 ;  /* 0x0000005c5f5c7221 */ /* 0x001fe40000000000 */
[----:B--2---:R-:W-:Y:S02]  /*1c90*/  FADD R83, R96, R83 ;  /* 0x0000005360537221 */ /* 0x004fe40000000000 */
[----:B----4-:R-:W-:Y:S02]  /*1ca0*/  FADD R99, R82, R99 ;  /* 0x0000006352637221 */ /* 0x010fe40000000000 */
[----:B------:R0:W2:Y:S04]  /*1cb0*/  SHFL.BFLY PT, R82, R97, 0x1, 0x1f ;  /* 0x0c201f0061527f89 */ /* 0x0000a800000e0000 */
[----:B------:R0:W4:Y:S04]  /*1cc0*/  SHFL.BFLY PT, R94, R99, 0x1, 0x1f ;  /* 0x0c201f00635e7f89 */ /* 0x00012800000e0000 */
[----:B------:R-:W-:Y:S06]  /*1cd0*/  BAR.SYNC.DEFER_BLOCKING 0x0 ;  /* 0x0000000000007b1d */ /* 0x000fec0000010000 */
[----:B------:R-:W-:Y:S05]  /*1ce0*/  @P1 BRA `(.L_x_6) ;  /* 0x0000002000001947 */ /* 0x000fea0003800000 */
[----:B01-3--:R0:W-:Y:S04]  /*1cf0*/  STS [R27], R92 ;  /* 0x0000005c1b007388 */ /* 0x00b1e80000000800 */
[----:B------:R0:W-:Y:S02]  /*1d00*/  STS [R132], R83 ;  /* 0x0000005384007388 */ /* 0x0001e40000000800 */
.L_x_6:
[----:B01-3--:R-:W-:Y:S05]  /*1d10*/  BSYNC B0 ;  /* 0x0000000000007941 */ /* 0x00bfea0003800000 */
.L_x_5:
[----:B------:R-:W-:Y:S01]  /*1d20*/  BSSY B0, `(.L_x_7) ;  /* 0x0000006000007945 */ /* 0x000fe20003800000 */
[----:B--2---:R-:W-:-:S02]  /*1d30*/  FADD R82, R97, R82 ;  /* 0x0000005261527221 */ /* 0x004fc40000000000 */
[----:B----4-:R-:W-:Y:S01]  /*1d40*/  FADD R99, R99, R94 ;  /* 0x0000005e63637221 */ /* 0x010fe20000000000 */
[----:B------:R-:W-:Y:S05]  /*1d50*/  @P1 BRA `(.L_x_8) ;  /* 0x0000002000001947 */ /* 0x000fea0003800000 */
[----:B------:R0:W-:Y:S04]  /*1d60*/  STS [R133], R82 ;  /* 0x0000005285007388 */ /* 0x0001e80000000800 */
[----:B------:R0:W-:Y:S02]  /*1d70*/  @!P1 STS [R134], R99 ;  /* 0x0000006386009388 */ /* 0x0001e40000000800 */
.L_x_8:
[----:B------:R-:W-:Y:S05]  /*1d80*/  BSYNC B0 ;  /* 0x0000000000007941 */ /* 0x000fea0003800000 */
.L_x_7:
[----:B------:R-:W-:Y:S06]  /*1d90*/  BAR.SYNC.DEFER_BLOCKING 0x0 ;  /* 0x0000000000007b1d */ /* 0x000fec0000010000 */
[----:B------:R-:W1:Y:S04]  /*1da0*/  LDS R92, [R8.X4] ;  /* 0x00000000085c7984 */ /* 0x000e680000004800 */
[----:B-1----:R-:W1:Y:S02]  /*1db0*/  SHFL.BFLY PT, R81, R92, 0x4, 0x1f ;  /* 0x0c801f005c517f89 */ /* 0x002e6400000e0000 */
[----:B-1----:R-:W-:-:S05]  /*1dc0*/  FADD R96, R92, R81 ;  /* 0x000000515c607221 */ /* 0x002fca0000000000 */
[----:B------:R-:W1:Y:S02]  /*1dd0*/  SHFL.BFLY PT, R81, R96, 0x2, 0x1f ;  /* 0x0c401f0060517f89 */ /* 0x000e6400000e0000 */
[----:B-1----:R-:W-:-:S05]  /*1de0*/  FADD R100, R96, R81 ;  /* 0x0000005160647221 */ /* 0x002fca0000000000 */
[----:B------:R-:W1:Y:S02]  /*1df0*/  SHFL.BFLY PT, R81, R100, 0x1, 0x1f ;  /* 0x0c201f0064517f89 */ /* 0x000e6400000e0000 */
[----:B-1----:R-:W-:Y:S02]  /*1e00*/  FADD R101, R100, R81 ;  /* 0x0000005164657221 */ /* 0x002fe40000000000 */
[----:B------:R-:W-:-:S03]  /*1e10*/  IMAD.WIDE R80, R22, 0x2, R56 ;  /* 0x0000000216507825 */ /* 0x000fc600078e0238 */
[----:B------:R1:W-:Y:S04]  /*1e20*/  @!P0 STS [R8.X4], R101 ;  /* 0x0000006508008388 */ /* 0x0003e80000004800 */
[----:B------:R-:W-:Y:S01]  /*1e30*/  BAR.SYNC.DEFER_BLOCKING 0x0 ;  /* 0x0000000000007b1d */ /* 0x000fe20000010000 */
[----:B0-----:R-:W-:-:S04]  /*1e40*/  IMAD.WIDE R82, R22, 0x2, R58 ;  /* 0x0000000216527825 */ /* 0x001fc800078e023a */
[----:B------:R-:W-:-:S04]  /*1e50*/  IMAD.WIDE R92, R22, 0x2, R60 ;  /* 0x00000002165c7825 */ /* 0x000fc800078e023c */
[----:B------:R-:W-:-:S04]  /*1e60*/  IMAD.WIDE R94, R22, 0x2, R62 ;  /* 0x00000002165e7825 */ /* 0x000fc800078e023e */
[----:B------:R-:W-:-:S04]  /*1e70*/  IMAD.WIDE R96, R22, 0x2, R64 ;  /* 0x0000000216607825 */ /* 0x000fc800078e0240 */
[----:B------:R-:W-:-:S04]  /*1e80*/  IMAD.WIDE R98, R22, 0x2, R66 ;  /* 0x0000000216627825 */ /* 0x000fc800078e0242 */
[C---:B-1----:R-:W-:Y:S01]  /*1e90*/  IMAD.WIDE R100, R22.reuse, 0x2, R72 ;  /* 0x0000000216647825 */ /* 0x042fe200078e0248 */
[----:B------:R0:W2:Y:S03]  /*1ea0*/  LDG.E.U16 R109, [R80.64] ;  /* 0x00000006506d7981 */ /* 0x0000a6000c1e1500 */
[C---:B------:R-:W-:Y:S01]  /*1eb0*/  IMAD.WIDE R102, R22.reuse, 0x2, R76 ;  /* 0x0000000216667825 */ /* 0x040fe200078e024c */
[----:B------:R1:W3:Y:S03]  /*1ec0*/  LDG.E.U16 R111, [R82.64] ;  /* 0x00000006526f7981 */ /* 0x0002e6000c1e1500 */
[C---:B------:R-:W-:Y:S01]  /*1ed0*/  IMAD.WIDE R104, R22.reuse, 0x2, R120 ;  /* 0x0000000216687825 */ /* 0x040fe200078e0278 */
[----:B------:R4:W5:Y:S03]  /*1ee0*/  LDG.E.U16 R149, [R92.64] ;  /* 0x000000065c957981 */ /* 0x000966000c1e1500 */
[C---:B------:R-:W-:Y:S01]  /*1ef0*/  IMAD.WIDE R106, R22.reuse, 0x2, R124 ;  /* 0x00000002166a7825 */ /* 0x040fe200078e027c */
[----:B------:R4:W3:Y:S03]  /*1f00*/  LDG.E.U16 R151, [R94.64] ;  /* 0x000000065e977981 */ /* 0x0008e6000c1e1500 */
[C---:B0-----:R-:W-:Y:S01]  /*1f10*/  IMAD.WIDE R80, R22.reuse, 0x2, R68 ;  /* 0x0000000216507825 */ /* 0x041fe200078e0244 */
[----:B------:R0:W3:Y:S03]  /*1f20*/  LDG.E.U16 R153, [R96.64] ;  /* 0x0000000660997981 */ /* 0x0000e6000c1e1500 */
[C---:B-1----:R-:W-:Y:S01]  /*1f30*/  IMAD.WIDE R82, R22.reuse, 0x2, R70 ;  /* 0x0000000216527825 */ /* 0x042fe200078e0246 */
[----:B------:R1:W3:Y:S03]  /*1f40*/  LDG.E.U16 R155, [R98.64] ;  /* 0x00000006629b7981 */ /* 0x0002e6000c1e1500 */
[C---:B----4-:R-:W-:Y:S01]  /*1f50*/  IMAD.WIDE R92, R22.reuse, 0x2, R74 ;  /* 0x00000002165c7825 */ /* 0x050fe200078e024a */
[----:B------:R-:W4:Y:S03]  /*1f60*/  LDG.E.U16 R81, [R80.64] ;  /* 0x0000000650517981 */ /* 0x000f26000c1e1500 */
[C---:B------:R-:W-:Y:S01]  /*1f70*/  IMAD.WIDE R94, R22.reuse, 0x2, R78 ;  /* 0x00000002165e7825 */ /* 0x040fe200078e024e */
[----:B------:R-:W4:Y:S03]  /*1f80*/  LDG.E.U16 R101, [R100.64] ;  /* 0x0000000664657981 */ /* 0x000f26000c1e1500 */
[C---:B0-----:R-:W-:Y:S01]  /*1f90*/  IMAD.WIDE R96, R22.reuse, 0x2, R122 ;  /* 0x0000000216607825 */ /* 0x041fe200078e027a */
[----:B------:R-:W4:Y:S03]  /*1fa0*/  LDG.E.U16 R103, [R102.64] ;  /* 0x0000000666677981 */ /* 0x000f26000c1e1500 */
[----:B-1----:R-:W-:Y:S01]  /*1fb0*/  IMAD.WIDE R98, R22, 0x2, R126 ;  /* 0x0000000216627825 */ /* 0x002fe200078e027e */
[----:B------:R0:W4:Y:S04]  /*1fc0*/  LDG.E.U16 R105, [R104.64] ;  /* 0x0000000668697981 */ /* 0x000128000c1e1500 */
[----:B------:R1:W4:Y:S04]  /*1fd0*/  LDG.E.U16 R107, [R106.64] ;  /* 0x000000066a6b7981 */ /* 0x000328000c1e1500 */
[----:B------:R-:W4:Y:S04]  /*1fe0*/  LDG.E.U16 R83, [R82.64] ;  /* 0x0000000652537981 */ /* 0x000f28000c1e1500 */
[----:B------:R-:W4:Y:S04]  /*1ff0*/  LDG.E.U16 R93, [R92.64] ;  /* 0x000000065c5d7981 */ /* 0x000f28000c1e1500 */
[----:B------:R-:W4:Y:S04]  /*2000*/  LDG.E.U16 R95, [R94.64] ;  /* 0x000000065e5f7981 */ /* 0x000f28000c1e1500 */
[----:B------:R-:W4:Y:S04]  /*2010*/  LDG.E.U16 R157, [R96.64] ;  /* 0x00000006609d7981 */ /* 0x000f28000c1e1500 */
[----:B------:R-:W4:Y:S01]  /*2020*/  LDG.E.U16 R159, [R98.64] ;  /* 0x00000006629f7981 */ /* 0x000f22000c1e1500 */
[----:B------:R-:W-:Y:S01]  /*2030*/  F2FP.BF16.PACK_AB R108, R161, R108 ;  /* 0x0000006ca16c723e */ /* 0x000fe200000010ff */
[----:B0-----:R-:W-:Y:S01]  /*2040*/  FMUL R104, R116, R84 ;  /* 0x0000005474687220 */ /* 0x001fe20000400000 */
[----:B------:R-:W-:Y:S01]  /*2050*/  F2FP.BF16.PACK_AB R110, R163, R110 ;  /* 0x0000006ea36e723e */ /* 0x000fe200000010ff */
[----:B------:R-:W0:Y:S01]  /*2060*/  LDS R144, [R7.X8] ;  /* 0x0000000007907984 */ /* 0x000e220000008800 */
[----:B------:R-:W-:Y:S01]  /*2070*/  F2FP.BF16.PACK_AB R148, R165, R148 ;  /* 0x00000094a594723e */ /* 0x000fe200000010ff */
[----:B-1----:R-:W-:Y:S01]  /*2080*/  FMUL R106, R117, R86 ;  /* 0x00000056756a7220 */ /* 0x002fe20000400000 */
[----:B------:R-:W-:Y:S01]  /*2090*/  F2FP.BF16.PACK_AB R150, R167, R150 ;  /* 0x00000096a796723e */ /* 0x000fe200000010ff */
[----:B------:R-:W1:Y:S01]  /*20a0*/  LDS R145, [R128] ;  /* 0x0000000080917984 */ /* 0x000e620000000800 */
[C---:B------:R-:W-:Y:S01]  /*20b0*/  FMUL R88, R118.reuse, R88 ;  /* 0x0000005876587220 */ /* 0x040fe20000400000 */
[----:B------:R-:W-:Y:S01]  /*20c0*/  UIADD3 UR4, UR4, 0x40, URZ ;  /* 0x0000004004047890 */ /* 0x000fe2000fffe03f */
[----:B------:R-:W-:Y:S01]  /*20d0*/  FMUL R89, R118, R89 ;  /* 0x0000005976597220 */ /* 0x000fe20000400000 */
[----:B------:R-:W1:Y:S01]  /*20e0*/  LDS R146, [R129] ;  /* 0x0000000081927984 */ /* 0x000e620000000800 */
[----:B------:R-:W-:-:S02]  /*20f0*/  FMUL R90, R119, R90 ;  /* 0x0000005a775a7220 */ /* 0x000fc40000400000 */
[----:B------:R-:W-:Y:S01]  /*2100*/  FMUL R91, R119, R91 ;  /* 0x0000005b775b7220 */ /* 0x000fe20000400000 */
[----:B------:R-:W1:Y:S04]  /*2110*/  LDS R147, [R130] ;  /* 0x0000000082937984 */ /* 0x000e680000000800 */
[----:B------:R-:W-:Y:S01]  /*2120*/  BAR.SYNC.DEFER_BLOCKING 0x0 ;  /* 0x0000000000007b1d */ /* 0x000fe20000010000 */
[----:B------:R-:W-:Y:S01]  /*2130*/  ISETP.LE.AND P2, PT, R9, UR4, PT ;  /* 0x0000000409007c0c */ /* 0x000fe2000bf43270 */
[----:B0-----:R-:W-:Y:S01]  /*2140*/  FFMA R13, R116, R13, R144 ;  /* 0x0000000d740d7223 */ /* 0x001fe20000000090 */
[----:B------:R-:W-:Y:S01]  /*2150*/  MOV R144, R115 ;  /* 0x0000007300907202 */ /* 0x000fe20000000f00 */
[----:B-1----:R-:W-:Y:S02]  /*2160*/  FFMA R12, R117, R12, R145 ;  /* 0x0000000c750c7223 */ /* 0x002fe40000000091 */
[----:B------:R-:W-:-:S02]  /*2170*/  IMAD.MOV.U32 R145, RZ, RZ, R114 ;  /* 0x000000ffff917224 */ /* 0x000fc400078e0072 */
[----:B------:R-:W-:Y:S01]  /*2180*/  FFMA R11, R118, R11, R146 ;  /* 0x0000000b760b7223 */ /* 0x000fe20000000092 */
[----:B------:R-:W-:Y:S01]  /*2190*/  MOV R146, R113 ;  /* 0x0000007100927202 */ /* 0x000fe20000000f00 */
[----:B------:R-:W-:Y:S02]  /*21a0*/  FFMA R10, R119, R10, R147 ;  /* 0x0000000a770a7223 */ /* 0x000fe40000000093 */
[----:B------:R-:W-:Y:S01]  /*21b0*/  IMAD.MOV.U32 R147, RZ, RZ, R112 ;  /* 0x000000ffff937224 */ /* 0x000fe200078e0070 */
[----:B--2---:R-:W-:Y:S04]  /*21c0*/  STS.U16 [R14], R109 ;  /* 0x0000006d0e007388 */ /* 0x004fe80000000400 */
[----:B-----5:R-:W-:Y:S04]  /*21d0*/  STS.U16 [R14+0x400], R149 ;  /* 0x000400950e007388 */ /* 0x020fe80000000400 */
[----:B---3--:R-:W-:Y:S04]  /*21e0*/  STS.U16 [R14+0x800], R153 ;  /* 0x000800990e007388 */ /* 0x008fe80000000400 */
[----:B----4-:R-:W-:Y:S04]  /*21f0*/  STS.U16 [R14+0xc00], R81 ;  /* 0x000c00510e007388 */ /* 0x010fe80000000400 */
[----:B------:R-:W-:Y:S04]  /*2200*/  STS.U16 [R14+0x1000], R101 ;  /* 0x001000650e007388 */ /* 0x000fe80000000400 */
[----:B------:R-:W-:Y:S04]  /*2210*/  STS.U16 [R14+0x1400], R103 ;  /* 0x001400670e007388 */ /* 0x000fe80000000400 */
[----:B------:R0:W-:Y:S04]  /*2220*/  STS.U16 [R14+0x1800], R105 ;  /* 0x001800690e007388 */ /* 0x0001e80000000400 */
[----:B------:R1:W-:Y:S04]  /*2230*/  STS.U16 [R14+0x1c00], R107 ;  /* 0x001c006b0e007388 */ /* 0x0003e80000000400 */
[----:B------:R-:W-:Y:S01]  /*2240*/  STS.U16 [R20+0x200], R111 ;  /* 0x0002006f14007388 */ /* 0x000fe20000000400 */
[----:B0-----:R-:W-:-:S03]  /*2250*/  FMUL R105, R116, R85 ;  /* 0x0000005574697220 */ /* 0x001fc60000400000 */
[----:B------:R-:W-:Y:S01]  /*2260*/  STS.U16 [R20+0x600], R151 ;  /* 0x0006009714007388 */ /* 0x000fe20000000400 */
[----:B-1----:R-:W-:-:S03]  /*2270*/  FMUL R107, R117, R87 ;  /* 0x00000057756b7220 */ /* 0x002fc60000400000 */
[----:B------:R-:W-:Y:S04]  /*2280*/  STS.U16 [R20+0xa00], R155 ;  /* 0x000a009b14007388 */ /* 0x000fe80000000400 */
[----:B------:R-:W-:Y:S04]  /*2290*/  STS.U16 [R20+0xe00], R83 ;  /* 0x000e005314007388 */ /* 0x000fe80000000400 */
[----:B------:R-:W-:Y:S04]  /*22a0*/  STS.U16 [R20+0x1200], R93 ;  /* 0x0012005d14007388 */ /* 0x000fe80000000400 */
[----:B------:R-:W-:Y:S04]  /*22b0*/  STS.U16 [R20+0x1600], R95 ;  /* 0x0016005f14007388 */ /* 0x000fe80000000400 */
[----:B------:R-:W-:Y:S04]  /*22c0*/  STS.U16 [R20+0x1a00], R157 ;  /* 0x001a009d14007388 */ /* 0x000fe80000000400 */
[----:B------:R-:W-:Y:S04]  /*22d0*/  STS.U16 [R20+0x1e00], R159 ;  /* 0x001e009f14007388 */ /* 0x000fe80000000400 */
[----:B------:R-:W-:Y:S04]  /*22e0*/  STS [R3+0x3000], R108 ;  /* 0x0030006c03007388 */ /* 0x000fe80000000800 */
[----:B------:R-:W-:Y:S04]  /*22f0*/  STS [R3+0x3400], R110 ;  /* 0x0034006e03007388 */ /* 0x000fe80000000800 */
[----:B------:R-:W-:Y:S04]  /*2300*/  STS [R3+0x3800], R148 ;  /* 0x0038009403007388 */ /* 0x000fe80000000800 */
[----:B------:R-:W-:Y:S04]  /*2310*/  STS [R3+0x3c00], R150 ;  /* 0x003c009603007388 */ /* 0x000fe80000000800 */
[----:B------:R-:W-:Y:S06]  /*2320*/  BAR.SYNC.DEFER_BLOCKING 0x0 ;  /* 0x0000000000007b1d */ /* 0x000fec0000010000 */
[----:B------:R-:W-:Y:S04]  /*2330*/  LDSM.16.M88.4 R96, [R131+0x3000] ;  /* 0x003000008360783b */ /* 0x000fe80000000200 */
[----:B------:R-:W0:Y:S04]  /*2340*/  LDSM.16.M88.4 R80, [R2] ;  /* 0x000000000250783b */ /* 0x000e280000000200 */
[----:B------:R-:W1:Y:S04]  /*2350*/  LDSM.16.M88.4 R100, [R131+0x3800] ;  /* 0x003800008364783b */ /* 0x000e680000000200 */
[----:B------:R-:W2:Y:S04]  /*2360*/  LDSM.16.M88.4 R92, [R135+0x3000] ;  /* 0x00300000875c783b */ /* 0x000ea80000000200 */
[----:B------:R-:W3:Y:S04]  /*2370*/  LDSM.16.M88.4 R84, [R135+0x3800] ;  /* 0x003800008754783b */ /* 0x000ee80000000200 */
[----:B------:R-:W-:Y:S01]  /*2380*/  LDSM.16.M88.4 R108, [R136+0x3800] ;  /* 0x00380000886c783b */ /* 0x000fe20000000200 */
[-C--:B0-----:R-:W-:Y:S03]  /*2390*/  HMMA.16816.F32.BF16 R96, R96, R80.reuse, R104 ;  /* 0x000000506060723c */ /* 0x081fe60000041868 */
[----:B------:R-:W-:Y:S05]  /*23a0*/  LDSM.16.M88.4 R104, [R136+0x3000] ;  /* 0x003000008868783b */ /* 0x000fea0000000200 */
[----:B-1----:R-:W-:Y:S01]  /*23b0*/  HMMA.16816.F32.BF16 R100, R100, R80, R88 ;  /* 0x000000506464723c */ /* 0x002fe20000041858 */
[----:B------:R-:W0:Y:S11]  /*23c0*/  LDSM.16.M88.4 R88, [R139] ;  /* 0x000000008b58783b */ /* 0x000e360000000200 */
[----:B------:R-:W-:Y:S04]  /*23d0*/  @!UPT UIADD3 URZ, URZ, URZ, URZ ;  /* 0x0000003f3f3ff290 */ /* 0x000fe8000fffe03f */
[-C--:B--2---:R-:W-:Y:S01]  /*23e0*/  HMMA.16816.F32.BF16 R92, R92, R82.reuse, R96 ;  /* 0x000000525c5c723c */ /* 0x084fe20000041860 */
[----:B------:R-:W1:Y:S07]  /*23f0*/  LDSM.16.M88.4 R96, [R137+0x3000] ;  /* 0x003000008960783b */ /* 0x000e6e0000000200 */
[----:B---3--:R-:W-:Y:S01]  /*2400*/  HMMA.16816.F32.BF16 R84, R84, R82, R100 ;  /* 0x000000525454723c */ /* 0x008fe20000041864 */
[----:B------:R-:W2:Y:S11]  /*2410*/  LDSM.16.M88.4 R80, [R137+0x3800] ;  /* 0x003800008950783b */ /* 0x000eb60000000200 */
[----:B------:R-:W-:Y:S04]  /*2420*/  @!UPT UIADD3 URZ, URZ, URZ, URZ ;  /* 0x0000003f3f3ff290 */ /* 0x000fe8000fffe03f */
[-C--:B0-----:R-:W-:Y:S08]  /*2430*/  HMMA.16816.F32.BF16 R92, R104, R88.reuse, R92 ;  /* 0x00000058685c723c */ /* 0x081ff0000004185c */
[----:B------:R-:W-:Y:S11]  /*2440*/  HMMA.16816.F32.BF16 R108, R108, R88, R84 ;  /* 0x000000586c6c723c */ /* 0x000ff60000041854 */
[----:B------:R-:W-:Y:S05]  /*2450*/  @!UPT UIADD3 URZ, URZ, URZ, URZ ;  /* 0x0000003f3f3ff290 */ /* 0x000fea000fffe03f */
[-C--:B-1----:R-:W-:Y:S08]  /*2460*/  HMMA.16816.F32.BF16 R84, R96, R90.reuse, R92 ;  /* 0x0000005a6054723c */ /* 0x082ff0000004185c */
[----:B--2---:R-:W-:Y:S07]  /*2470*/  HMMA.16816.F32.BF16 R88, R80, R90, R108 ;  /* 0x0000005a5058723c */ /* 0x004fee000004186c */
[----:B------:R-:W-:-:S04]  /*2480*/  IMAD.MOV.U32 R80, RZ, RZ, 0x40 ;  /* 0x00000040ff507424 */ /* 0x000fc800078e00ff */
[C---:B------:R-:W-:Y:S02]  /*2490*/  IMAD R21, R80.reuse, c[0x0][0x1a4], R21 ;  /* 0x0000690050157a24 */ /* 0x040fe400078e0215 */
[----:B------:R-:W-:Y:S01]  /*24a0*/  IMAD R22, R80, c[0x0][0x1b4], R22 ;  /* 0x00006d0050167a24 */ /* 0x000fe200078e0216 */
[----:B------:R-:W-:Y:S01]  /*24b0*/  @P2 CALL.REL.NOINC `(.L_x_0) ;  /* 0x0000001000002944 */ /* 0x000fe20003c00000 */
[----:B------:R-:W-:Y:S05]  /*24c0*/  BRA `(.L_x_9) ;  /* 0xffffeb8000007947 */ /* 0x000fea000383ffff */
.L_x_0:
[----:B------:R-:W-:Y:S01]  /*24d0*/  IMAD R0, R18, c[0x0][0x1c0], RZ ;  /* 0x0000700012007a24 */ /* 0x000fe200078e02ff */
[----:B------:R-:W-:Y:S01]  /*24e0*/  MOV R33, R13 ;  /* 0x0000000d00217202 */ /* 0x000fe20000000f00 */
[----:B------:R-:W-:Y:S01]  /*24f0*/  IMAD R3, R17, c[0x0][0x1c4], RZ ;  /* 0x0000710011037a24 */ /* 0x000fe200078e02ff */
[----:B------:R-:W-:Y:S01]  /*2500*/  MOV R13, R10 ;  /* 0x0000000a000d7202 */ /* 0x000fe20000000f00 */
[----:B------:R-:W-:Y:S01]  /*2510*/  IMAD.SHL.U32 R2, R0, 0x2, RZ ;  /* 0x0000000200027824 */ /* 0x000fe200078e00ff */
[----:B------:R-:W-:Y:S01]  /*2520*/  FSETP.GEU.AND P4, PT, R33, 1.175494350822287508e-38, PT ;  /* 0x008000002100780b */ /* 0x000fe20003f8e000 */
[----:B------:R-:W-:Y:S01]  /*2530*/  IMAD.SHL.U32 R9, R3, 0x2, RZ ;  /* 0x0000000203097824 */ /* 0x000fe200078e00ff */
[----:B------:R-:W-:Y:S01]  /*2540*/  ISETP.GE.U32.AND P0, PT, R8, 0x20, PT ;  /* 0x000000200800780c */ /* 0x000fe20003f06070 */
[----:B------:R-:W-:Y:S01]  /*2550*/  IMAD.HI R0, R0, 0x2, RZ ;  /* 0x0000000200007827 */ /* 0x000fe200078e02ff */
[----:B------:R-:W-:Y:S01]  /*2560*/  SHF.R.U32.HI R4, RZ, 0x4, R19 ;  /* 0x00000004ff047819 */ /* 0x000fe20000011613 */
[----:B------:R-:W-:Y:S01]  /*2570*/  BAR.SYNC.DEFER_BLOCKING 0x0 ;  /* 0x0000000000007b1d */ /* 0x000fe20000010000 */
[----:B------:R-:W-:Y:S01]  /*2580*/  IADD3 R40, P1, P2, R9, c[0x0][0x178], R2 ;  /* 0x00005e0009287a10 */ /* 0x000fe20007a3e002 */
[----:B------:R-:W-:Y:S01]  /*2590*/  IMAD.HI R3, R3, 0x2, RZ ;  /* 0x0000000203037827 */ /* 0x000fe200078e02ff */
[----:B------:R-:W-:-:S02]  /*25a0*/  LOP3.LUT R8, R19, 0x18, RZ, 0xc0, !PT ;  /* 0x0000001813087812 */ /* 0x000fc400078ec0ff */
[----:B------:R-:W-:Y:S01]  /*25b0*/  LOP3.LUT R4, R4, 0x2, RZ, 0xc0, !PT ;  /* 0x0000000204047812 */ /* 0x000fe200078ec0ff */
[----:B------:R-:W-:Y:S01]  /*25c0*/  IMAD.MOV.U32 R23, RZ, RZ, R12 ;  /* 0x000000ffff177224 */ /* 0x000fe200078e000c */
[----:B------:R-:W-:Y:S01]  /*25d0*/  IADD3.X R42, R3, c[0x0][0x17c], R0, P1, P2 ;  /* 0x00005f00032a7a10 */ /* 0x000fe20000fe4400 */
[----:B------:R-:W-:Y:S01]  /*25e0*/  FMUL R0, R33, 8388608 ;  /* 0x4b00000021007820 */ /* 0x000fe20000400000 */
[----:B------:R-:W-:Y:S01]  /*25f0*/  FSETP.GEU.AND P1, PT, R13, 1.175494350822287508e-38, PT ;  /* 0x008000000d00780b */ /* 0x000fe20003f2e000 */
[C---:B------:R-:W-:Y:S01]  /*2600*/  FMUL R2, R23.reuse, 8388608 ;  /* 0x4b00000017027820 */ /* 0x040fe20000400000 */
[----:B------:R-:W-:Y:S01]  /*2610*/  FSETP.GEU.AND P5, PT, R23, 1.175494350822287508e-38, PT ;  /* 0x008000001700780b */ /* 0x000fe20003fae000 */
[----:B------:R-:W-:Y:S01]  /*2620*/  IMAD.MOV.U32 R21, RZ, RZ, R11 ;  /* 0x000000ffff157224 */ /* 0x000fe200078e000b */
[----:B------:R-:W-:Y:S01]  /*2630*/  FSEL R41, R0, R33, !P4 ;  /* 0x0000002100297208 */ /* 0x000fe20006000000 */
[----:B------:R-:W-:Y:S01]  /*2640*/  IMAD R27, R6, 0x8, R15 ;  /* 0x00000008061b7824 */ /* 0x000fe200078e020f */
[----:B------:R-:W-:Y:S01]  /*2650*/  FSEL R44, R2, R23, !P5 ;  /* 0x00000017022c7208 */ /* 0x000fe20006800000 */
[----:B------:R-:W-:Y:S01]  /*2660*/  FMUL R2, R21, 8388608 ;  /* 0x4b00000015027820 */ /* 0x000fe20000400000 */
[----:B------:R-:W-:Y:S01]  /*2670*/  IADD3 R0, R41, -0x3f3504f3, RZ ;  /* 0xc0cafb0d29007810 */ /* 0x000fe20007ffe0ff */
[----:B------:R-:W-:Y:S01]  /*2680*/  IMAD.SHL.U32 R10, R19, 0x10, RZ ;  /* 0x00000010130a7824 */ /* 0x000fe200078e00ff */
[----:B------:R-:W-:Y:S01]  /*2690*/  FSETP.GEU.AND P6, PT, R21, 1.175494350822287508e-38, PT ;  /* 0x008000001500780b */ /* 0x000fe20003fce000 */
[----:B------:R-:W-:Y:S01]  /*26a0*/  IMAD.U32 R14, R27, 0x4, R4 ;  /* 0x000000041b0e7824 */ /* 0x000fe200078e0004 */
[----:B------:R-:W-:-:S02]  /*26b0*/  LOP3.LUT R6, R0, 0xff800000, RZ, 0xc0, !PT ;  /* 0xff80000000067812 */ /* 0x000fc400078ec0ff */
[----:B------:R-:W-:Y:S02]  /*26c0*/  IADD3 R0, R44, -0x3f3504f3, RZ ;  /* 0xc0cafb0d2c007810 */ /* 0x000fe40007ffe0ff */
[----:B------:R-:W-:Y:S01]  /*26d0*/  FSEL R46, R2, R21, !P6 ;  /* 0x00000015022e7208 */ /* 0x000fe20007000000 */
[C---:B------:R-:W-:Y:S01]  /*26e0*/  FMUL R2, R13.reuse, 8388608 ;  /* 0x4b0000000d027820 */ /* 0x040fe20000400000 */
[----:B------:R-:W0:Y:S01]  /*26f0*/  I2F R3, R6 ;  /* 0x0000000600037306 */ /* 0x000e220000201400 */
[----:B------:R-:W-:Y:S02]  /*2700*/  LOP3.LUT R19, R0, 0xff800000, RZ, 0xc0, !PT ;  /* 0xff80000000137812 */ /* 0x000fe400078ec0ff */
[----:B------:R-:W-:Y:S02]  /*2710*/  IADD3 R0, R46, -0x3f3504f3, RZ ;  /* 0xc0cafb0d2e007810 */ /* 0x000fe40007ffe0ff */
[----:B------:R-:W-:Y:S02]  /*2720*/  FSEL R48, R2, R13, !P1 ;  /* 0x0000000d02307208 */ /* 0x000fe40004800000 */
[----:B------:R-:W-:Y:S01]  /*2730*/  FSETP.GT.AND P3, PT, |R13|, 8.50705917302346158658e+37, PT ;  /* 0x7e8000000d00780b */ /* 0x000fe20003f64200 */
[----:B------:R-:W-:Y:S01]  /*2740*/  I2F R9, R19 ;  /* 0x0000001300097306 */ /* 0x000fe20000201400 */
[----:B------:R-:W-:-:S02]  /*2750*/  LOP3.LUT R25, R0, 0xff800000, RZ, 0xc0, !PT ;  /* 0xff80000000197812 */ /* 0x000fc400078ec0ff */
[----:B------:R-:W-:Y:S02]  /*2760*/  IADD3 R0, R48, -0x3f3504f3, RZ ;  /* 0xc0cafb0d30007810 */ /* 0x000fe40007ffe0ff */
[C---:B------:R-:W-:Y:S02]  /*2770*/  FSETP.GEU.AND P2, PT, |R13|.reuse, 1.175494350822287508e-38, PT ;  /* 0x008000000d00780b */ /* 0x040fe40003f4e200 */
[----:B------:R-:W-:Y:S02]  /*2780*/  LOP3.LUT R27, R0, 0xff800000, RZ, 0xc0, !PT ;  /* 0xff800000001b7812 */ /* 0x000fe400078ec0ff */
[----:B------:R-:W-:Y:S02]  /*2790*/  FSEL R0, RZ, -23, P4 ;  /* 0xc1b80000ff007808 */ /* 0x000fe40002000000 */
[----:B------:R-:W-:Y:S01]  /*27a0*/  FSEL R4, RZ, -23, P6 ;  /* 0xc1b80000ff047808 */ /* 0x000fe20003000000 */
[----:B------:R-:W-:Y:S01]  /*27b0*/  @P3 FMUL R13, R13, 0.25 ;  /* 0x3e8000000d0d3820 */ /* 0x000fe20000400000 */
[----:B------:R-:W-:Y:S01]  /*27c0*/  FSETP.GT.AND P6, PT, |R21|, 8.50705917302346158658e+37, PT ;  /* 0x7e8000001500780b */ /* 0x000fe20003fc4200 */
[----:B0-----:R-:W-:Y:S01]  /*27d0*/  FFMA.FTZ R0, R3, 1.1920928955078125e-07, R0 ;  /* 0x3400000003007823 */ /* 0x001fe20000010000 */
[----:B------:R-:W-:Y:S01]  /*27e0*/  LEA R5, R8, R5, 0x5 ;  /* 0x0000000508057211 */ /* 0x000fe200078e28ff */
[----:B------:R-:W-:Y:S01]  /*27f0*/  @P3 FMUL R91, R91, 0.25 ;  /* 0x3e8000005b5b3820 */ /* 0x000fe20000400000 */
[----:B------:R-:W-:Y:S01]  /*2800*/  FSEL R3, RZ, -23, P1 ;  /* 0xc1b80000ff037808 */ /* 0x000fe20000800000 */
[----:B------:R-:W-:Y:S01]  /*2810*/  @P3 FMUL R90, R90, 0.25 ;  /* 0x3e8000005a5a3820 */ /* 0x000fe20000400000 */
[----:B------:R-:W-:Y:S01]  /*2820*/  LOP3.LUT R11, R10, 0x70, RZ, 0xc0, !PT ;  /* 0x000000700a0b7812 */ /* 0x000fe200078ec0ff */
[----:B------:R-:W-:Y:S01]  /*2830*/  IMAD.SHL.U32 R2, R5, 0x4, RZ ;  /* 0x0000000405027824 */ /* 0x000fe200078e00ff */
[----:B------:R-:W-:Y:S01]  /*2840*/  FSETP.GEU.AND P1, PT, |R21|, 1.175494350822287508e-38, PT ;  /* 0x008000001500780b */ /* 0x000fe20003f2e200 */
[----:B------:R-:W0:Y:S01]  /*2850*/  I2F R5, R25 ;  /* 0x0000001900057306 */ /* 0x000e220000201400 */
[----:B------:R-:W-:Y:S01]  /*2860*/  FSETP.GT.AND P3, PT, |R23|, 8.50705917302346158658e+37, PT ;  /* 0x7e8000001700780b */ /* 0x000fe20003f64200 */
[----:B------:R-:W-:Y:S01]  /*2870*/  @!P2 FMUL R13, R13, 16777216 ;  /* 0x4b8000000d0da820 */ /* 0x000fe20000400000 */
[----:B------:R-:W-:Y:S01]  /*2880*/  LEA.HI R38, R8, R11, RZ, 0x1f ;  /* 0x0000000b08267211 */ /* 0x000fe200078ff8ff */
[----:B------:R-:W-:Y:S01]  /*2890*/  @!P2 FMUL R91, R91, 16777216 ;  /* 0x4b8000005b5ba820 */ /* 0x000fe20000400000 */
[----:B------:R-:W-:Y:S01]  /*28a0*/  SHF.R.U32.HI R15, RZ, 0x1, R15 ;  /* 0x00000001ff0f7819 */ /* 0x000fe2000001160f */
[----:B------:R-:W-:Y:S01]  /*28b0*/  @!P2 FMUL R90, R90, 16777216 ;  /* 0x4b8000005a5aa820 */ /* 0x000fe20000400000 */
[----:B------:R-:W-:Y:S01]  /*28c0*/  FSETP.GEU.AND P2, PT, |R23|, 1.175494350822287508e-38, PT ;  /* 0x008000001700780b */ /* 0x000fe20003f4e200 */
[----:B------:R-:W1:Y:S01]  /*28d0*/  I2F R8, R27 ;  /* 0x0000001b00087306 */ /* 0x000e620000201400 */
[----:B------:R-:W-:Y:S01]  /*28e0*/  @P6 FMUL R21, R21, 0.25 ;  /* 0x3e80000015156820 */ /* 0x000fe20000400000 */
[----:B------:R-:W-:Y:S01]  /*28f0*/  LOP3.LUT R37, R2, R15, RZ, 0x3c, !PT ;  /* 0x0000000f02257212 */ /* 0x000fe200078e3cff */
[----:B------:R-:W-:Y:S01]  /*2900*/  @P6 FMUL R89, R89, 0.25 ;  /* 0x3e80000059596820 */ /* 0x000fe20000400000 */
[----:B------:R-:W-:Y:S01]  /*2910*/  FSETP.GT.AND P4, PT, |R33|, 8.50705917302346158658e+37, PT ;  /* 0x7e8000002100780b */ /* 0x000fe20003f84200 */
[----:B------:R-:W-:Y:S01]  /*2920*/  @!P1 FMUL R21, R21, 16777216 ;  /* 0x4b80000015159820 */ /* 0x000fe20000400000 */
[----:B------:R-:W-:Y:S01]  /*2930*/  FSEL R2, RZ, -23, P5 ;  /* 0xc1b80000ff027808 */ /* 0x000fe20002800000 */
[----:B------:R-:W-:Y:S01]  /*2940*/  @P3 FMUL R23, R23, 0.25 ;  /* 0x3e80000017173820 */ /* 0x000fe20000400000 */
[----:B------:R-:W-:Y:S01]  /*2950*/  FSETP.GEU.AND P5, PT, |R33|, 1.175494350822287508e-38, PT ;  /* 0x008000002100780b */ /* 0x000fe20003fae200 */
[----:B0-----:R-:W-:Y:S01]  /*2960*/  FFMA.FTZ R26, R5, 1.1920928955078125e-07, R4 ;  /* 0x34000000051a7823 */ /* 0x001fe20000010004 */
[----:B------:R-:W-:Y:S01]  /*2970*/  MOV R32, c[0x0][0x1c8] ;  /* 0x0000720000207a02 */ /* 0x000fe20000000f00 */
[----:B------:R-:W-:Y:S01]  /*2980*/  FFMA.FTZ R24, R9, 1.1920928955078125e-07, R2 ;  /* 0x3400000009187823 */ /* 0x000fe20000010002 */
[----:B------:R-:W-:Y:S01]  /*2990*/  MUFU.RCP R10, R13 ;  /* 0x0000000d000a7308 */ /* 0x000fe20000001000 */
[----:B------:R-:W-:Y:S01]  /*29a0*/  @!P2 FMUL R23, R23, 16777216 ;  /* 0x4b8000001717a820 */ /* 0x000fe20000400000 */
[----:B------:R-:W-:Y:S01]  /*29b0*/  IADD3 R36, R7, R14, RZ ;  /* 0x0000000e07247210 */ /* 0x000fe20007ffe0ff */
[----:B------:R-:W-:Y:S01]  /*29c0*/  IMAD R5, R16, c[0x0][0x1c8], RZ ;  /* 0x0000720010057a24 */ /* 0x000fe200078e02ff */
[----:B------:R-:W-:Y:S01]  /*29d0*/  IADD3 R6, R41, -R6, RZ ;  /* 0x8000000629067210 */ /* 0x000fe20007ffe0ff */
[----:B-1----:R-:W-:-:S02]  /*29e0*/  FFMA.FTZ R29, R8, 1.1920928955078125e-07, R3 ;  /* 0x34000000081d7823 */ /* 0x002fc40000010003 */
[----:B------:R-:W-:Y:S01]  /*29f0*/  @P4 FMUL R33, R33, 0.25 ;  /* 0x3e80000021214820 */ /* 0x000fe20000400000 */
[----:B------:R-:W0:Y:S01]  /*2a00*/  MUFU.RCP R2, R21 ;  /* 0x0000001500027308 */ /* 0x000e220000001000 */
[----:B------:R-:W-:Y:S02]  /*2a10*/  IMAD R9, R32, 0x8, R5 ;  /* 0x0000000820097824 */ /* 0x000fe400078e0205 */
[----:B------:R-:W-:Y:S02]  /*2a20*/  @P6 FMUL R88, R88, 0.25 ;  /* 0x3e80000058586820 */ /* 0x000fe40000400000 */
[----:B------:R-:W-:Y:S02]  /*2a30*/  @!P5 FMUL R33, R33, 16777216 ;  /* 0x4b8000002121d820 */ /* 0x000fe40000400000 */
[----:B------:R-:W-:Y:S01]  /*2a40*/  IMAD R12, R32, 0x8, R9 ;  /* 0x00000008200c7824 */ /* 0x000fe200078e0209 */
[----:B------:R-:W1:Y:S01]  /*2a50*/  MUFU.RCP R3, R23 ;  /* 0x0000001700037308 */ /* 0x000e620000001000 */
[----:B------:R-:W-:-:S02]  /*2a60*/  @!P1 FMUL R89, R89, 16777216 ;  /* 0x4b80000059599820 */ /* 0x000fc40000400000 */
[----:B------:R-:W-:Y:S01]  /*2a70*/  @!P1 FMUL R88, R88, 16777216 ;  /* 0x4b80000058589820 */ /* 0x000fe20000400000 */
[----:B------:R-:W-:Y:S01]  /*2a80*/  LEA R20, P1, R5, R40, 0x1 ;  /* 0x0000002805147211 */ /* 0x000fe200078208ff */
[----:B------:R-:W-:Y:S02]  /*2a90*/  @P3 FMUL R87, R87, 0.25 ;  /* 0x3e80000057573820 */ /* 0x000fe40000400000 */
[----:B------:R-:W-:Y:S01]  /*2aa0*/  @P3 FMUL R86, R86, 0.25 ;  /* 0x3e80000056563820 */ /* 0x000fe20000400000 */
[----:B------:R2:W3:Y:S01]  /*2ab0*/  MUFU.RCP R11, R33 ;  /* 0x00000021000b7308 */ /* 0x0004e20000001000 */
[----:B0-----:R-:W-:Y:S01]  /*2ac0*/  FMUL R16, R2, R89 ;  /* 0x0000005902107220 */ /* 0x001fe20000400000 */
[----:B------:R-:W-:Y:S01]  /*2ad0*/  LEA.HI.X.SX32 R21, R5, R42, 0x1, P1 ;  /* 0x0000002a05157211 */ /* 0x000fe200008f0eff */
[----:B------:R-:W-:Y:S02]  /*2ae0*/  @!P2 FMUL R87, R87, 16777216 ;  /* 0x4b8000005757a820 */ /* 0x000fe40000400000 */
[----:B------:R-:W-:Y:S01]  /*2af0*/  @!P2 FMUL R86, R86, 16777216 ;  /* 0x4b8000005656a820 */ /* 0x000fe20000400000 */
[----:B------:R-:W-:Y:S01]  /*2b00*/  LEA R8, P2, R9, R40, 0x1 ;  /* 0x0000002809087211 */ /* 0x000fe200078408ff */
[----:B------:R-:W-:-:S02]  /*2b10*/  @P4 FMUL R85, R85, 0.25 ;  /* 0x3e80000055554820 */ /* 0x000fc40000400000 */
[----:B--2---:R-:W-:Y:S01]  /*2b20*/  FMUL R33, R2, R88 ;  /* 0x0000005802217220 */ /* 0x004fe20000400000 */
[----:B------:R-:W-:Y:S01]  /*2b30*/  LEA R2, R32, R12, 0x3 ;  /* 0x0000000c20027211 */ /* 0x000fe200078e18ff */
[----:B-1----:R-:W-:Y:S01]  /*2b40*/  FMUL R30, R3, R87 ;  /* 0x00000057031e7220 */ /* 0x002fe20000400000 */
[----:B------:R-:W-:Y:S01]  /*2b50*/  LEA.HI.X.SX32 R9, R9, R42, 0x1, P2 ;  /* 0x0000002a09097211 */ /* 0x000fe200010f0eff */
[----:B------:R-:W-:Y:S01]  /*2b60*/  FMUL R35, R3, R86 ;  /* 0x0000005603237220 */ /* 0x000fe20000400000 */
[----:B------:R-:W-:Y:S01]  /*2b70*/  LEA R14, P1, R2, R40, 0x1 ;  /* 0x00000028020e7211 */ /* 0x000fe200078208ff */
[----:B------:R-:W-:Y:S01]  /*2b80*/  IMAD R3, R32, 0x8, R2 ;  /* 0x0000000820037824 */ /* 0x000fe200078e0202 */
[----:B------:R-:W-:Y:S01]  /*2b90*/  F2FP.BF16.PACK_AB R16, R16, R33 ;  /* 0x000000211010723e */ /* 0x000fe200000010ff */
[----:B------:R-:W-:Y:S01]  /*2ba0*/  @P4 FMUL R84, R84, 0.25 ;  /* 0x3e80000054544820 */ /* 0x000fe20000400000 */
[----:B------:R-:W-:Y:S01]  /*2bb0*/  LEA.HI.X.SX32 R15, R2, R42, 0x1, P1 ;  /* 0x0000002a020f7211 */ /* 0x000fe200008f0eff */
[----:B------:R-:W-:Y:S01]  /*2bc0*/  IMAD R13, R32, 0x8, R3 ;  /* 0x00000008200d7824 */ /* 0x000fe200078e0203 */
[----:B------:R-:W-:Y:S01]  /*2bd0*/  LEA R22, P1, R3, R40, 0x1 ;  /* 0x0000002803167211 */ /* 0x000fe200078208ff */
[----:B------:R-:W-:Y:S01]  /*2be0*/  @!P5 FMUL R85, R85, 16777216 ;  /* 0x4b8000005555d820 */ /* 0x000fe20000400000 */
[----:B------:R-:W-:Y:S01]  /*2bf0*/  F2FP.BF16.PACK_AB R30, R30, R35 ;  /* 0x000000231e1e723e */ /* 0x000fe200000010ff */
[----:B------:R-:W-:Y:S01]  /*2c00*/  @!P5 FMUL R84, R84, 16777216 ;  /* 0x4b8000005454d820 */ /* 0x000fe20000400000 */
[----:B------:R-:W-:Y:S01]  /*2c10*/  LEA R5, R32, R13, 0x3 ;  /* 0x0000000d20057211 */ /* 0x000fe200078e18ff */
[----:B---3--:R-:W-:Y:S01]  /*2c20*/  FMUL R4, R11, R85 ;  /* 0x000000550b047220 */ /* 0x008fe20000400000 */
[----:B------:R-:W-:Y:S01]  /*2c30*/  LEA.HI.X.SX32 R23, R3, R42, 0x1, P1 ;  /* 0x0000002a03177211 */ /* 0x000fe200008f0eff */
[----:B------:R-:W-:Y:S01]  /*2c40*/  FMUL R11, R11, R84 ;  /* 0x000000540b0b7220 */ /* 0x000fe20000400000 */
[----:B------:R-:W-:Y:S01]  /*2c50*/  PRMT R39, R30, 0x7610, R39 ;  /* 0x000076101e277816 */ /* 0x000fe20000000027 */
[----:B------:R-:W-:Y:S01]  /*2c60*/  FMUL R28, R10, R91 ;  /* 0x0000005b0a1c7220 */ /* 0x000fe20000400000 */
[----:B------:R-:W-:Y:S01]  /*2c70*/  PRMT R43, R16, 0x7632, R43 ;  /* 0x00007632102b7816 */ /* 0x000fe2000000002b */
[----:B------:R-:W-:Y:S01]  /*2c80*/  FMUL R31, R10, R90 ;  /* 0x0000005a0a1f7220 */ /* 0x000fe20000400000 */
[----:B------:R-:W-:Y:S01]  /*2c90*/  LEA R10, P3, R12, R40, 0x1 ;  /* 0x000000280c0a7211 */ /* 0x000fe200078608ff */
[----:B------:R-:W-:Y:S01]  /*2ca0*/  IMAD R32, R32, 0x8, R5 ;  /* 0x0000000820207824 */ /* 0x000fe200078e0205 */
[----:B------:R-:W-:Y:S01]  /*2cb0*/  F2FP.BF16.PACK_AB R34, R4, R11 ;  /* 0x0000000b0422723e */ /* 0x000fe200000010ff */
[----:B------:R-:W-:Y:S01]  /*2cc0*/  FADD R6, R6, -1 ;  /* 0xbf80000006067421 */ /* 0x000fe20000000000 */
[----:B------:R-:W-:Y:S01]  /*2cd0*/  LEA.HI.X.SX32 R11, R12, R42, 0x1, P3 ;  /* 0x0000002a0c0b7211 */ /* 0x000fe200018f0eff */
[----:B------:R-:W-:Y:S01]  /*2ce0*/  IMAD.IADD R25, R46, 0x1, -R25 ;  /* 0x000000012e197824 */ /* 0x000fe200078e0a19 */
[-C--:B------:R-:W-:Y:S01]  /*2cf0*/  LEA R2, P3, R5, R40.reuse, 0x1 ;  /* 0x0000002805027211 */ /* 0x080fe200078608ff */
[----:B------:R0:W-:Y:S01]  /*2d00*/  STS.U16 [R36], R34 ;  /* 0x0000002224007388 */ /* 0x0001e20000000400 */
[----:B------:R-:W-:-:S02]  /*2d10*/  LEA R4, P4, R32, R40, 0x1 ;  /* 0x0000002820047211 */ /* 0x000fc400078808ff */
[----:B------:R-:W-:Y:S02]  /*2d20*/  LEA.HI.X.SX32 R3, R5, R42, 0x1, P3 ;  /* 0x0000002a05037211 */ /* 0x000fe400018f0eff */
[C---:B------:R-:W-:Y:S02]  /*2d30*/  LEA R12, P2, R13.reuse, R40, 0x1 ;  /* 0x000000280d0c7211 */ /* 0x040fe400078408ff */
[-C--:B------:R-:W-:Y:S02]  /*2d40*/  LEA.HI.X.SX32 R5, R32, R42.reuse, 0x1, P4 ;  /* 0x0000002a20057211 */ /* 0x080fe400020f0eff */
[----:B------:R-:W-:Y:S02]  /*2d50*/  PRMT R35, R34, 0x7632, R35 ;  /* 0x0000763222237816 */ /* 0x000fe40000000023 */
[----:B------:R-:W-:Y:S02]  /*2d60*/  LOP3.LUT R32, R36, 0x20, RZ, 0x3c, !PT ;  /* 0x0000002024207812 */ /* 0x000fe400078e3cff */
[----:B------:R-:W-:Y:S01]  /*2d70*/  PRMT R40, R30, 0x7632, R40 ;  /* 0x000076321e287816 */ /* 0x000fe20000000028 */
[----:B------:R-:W-:Y:S01]  /*2d80*/  STS.U16 [R36+0x80], R35 ;  /* 0x0000802324007388 */ /* 0x000fe20000000400 */
[----:B------:R-:W-:Y:S01]  /*2d90*/  F2FP.BF16.PACK_AB R28, R28, R31 ;  /* 0x0000001f1c1c723e */ /* 0x000fe200000010ff */
[----:B------:R-:W-:Y:S01]  /*2da0*/  IMAD.MOV.U32 R31, RZ, RZ, 0x3dc6b27f ;  /* 0x3dc6b27fff1f7424 */ /* 0x000fe200078e00ff */
[----:B------:R-:W-:Y:S01]  /*2db0*/  LEA.HI.X.SX32 R13, R13, R42, 0x1, P2 ;  /* 0x0000002a0d0d7211 */ /* 0x000fe200010f0eff */
[----:B------:R-:W-:Y:S01]  /*2dc0*/  STS.U16 [R32+0x400], R39 ;  /* 0x0004002720007388 */ /* 0x000fe20000000400 */
[----:B------:R-:W-:-:S02]  /*2dd0*/  LOP3.LUT R30, R36, 0x40, RZ, 0x3c, !PT ;  /* 0x00000040241e7812 */ /* 0x000fc400078e3cff */
[----:B------:R-:W-:Y:S01]  /*2de0*/  PRMT R42, R16, 0x7610, R42 ;  /* 0x00007610102a7816 */ /* 0x000fe2000000002a */
[----:B------:R1:W-:Y:S01]  /*2df0*/  STS.U16 [R32+0x480], R40 ;  /* 0x0004802820007388 */ /* 0x0003e20000000400 */
[----:B------:R-:W-:Y:S02]  /*2e00*/  LOP3.LUT R33, R36, 0x60, RZ, 0x3c, !PT ;  /* 0x0000006024217812 */ /* 0x000fe400078e3cff */
[----:B0-----:R-:W-:Y:S01]  /*2e10*/  PRMT R34, R28, 0x7610, R34 ;  /* 0x000076101c227816 */ /* 0x001fe20000000022 */
[----:B------:R-:W-:Y:S01]  /*2e20*/  STS.U16 [R30+0x800], R42 ;  /* 0x0008002a1e007388 */ /* 0x000fe20000000400 */
[----:B------:R-:W-:Y:S01]  /*2e30*/  IADD3 R16, R44, -R19, RZ ;  /* 0x800000132c107210 */ /* 0x000fe20007ffe0ff */
[----:B------:R-:W-:Y:S01]  /*2e40*/  FFMA.FTZ R19, R6, R31, -0.16845393180847167969 ;  /* 0xbe2c7f3006137423 */ /* 0x000fe2000001001f */
[----:B------:R-:W-:Y:S01]  /*2e50*/  ISETP.GE.U32.AND P4, PT, R41, 0x7f800000, PT ;  /* 0x7f8000002900780c */ /* 0x000fe20003f86070 */
[----:B------:R0:W-:Y:S01]  /*2e60*/  STS.U16 [R30+0x880], R43 ;  /* 0x0008802b1e007388 */ /* 0x0001e20000000400 */
[----:B------:R-:W-:Y:S01]  /*2e70*/  ISETP.GE.U32.AND P5, PT, R44, 0x7f800000, PT ;  /* 0x7f8000002c00780c */ /* 0x000fe20003fa6070 */
[----:B------:R-:W-:Y:S01]  /*2e80*/  FADD R16, R16, -1 ;  /* 0xbf80000010107421 */ /* 0x000fe20000000000 */
[----:B-1----:R-:W-:Y:S01]  /*2e90*/  PRMT R32, R28, 0x7632, R32 ;  /* 0x000076321c207816 */ /* 0x002fe20000000020 */
[----:B------:R-:W-:Y:S01]  /*2ea0*/  STS.U16 [R33+0xc00], R34 ;  /* 0x000c002221007388 */ /* 0x000fe20000000400 */
[----:B------:R-:W-:Y:S01]  /*2eb0*/  IADD3 R28, R48, -R27, RZ ;  /* 0x8000001b301c7210 */ /* 0x000fe20007ffe0ff */
[----:B------:R-:W-:Y:S01]  /*2ec0*/  FFMA.FTZ R19, R6, R19, 0.1716887056827545166 ;  /* 0x3e2fcf2a06137423 */ /* 0x000fe20000010013 */
[----:B------:R-:W-:Y:S01]  /*2ed0*/  ISETP.GE.U32.AND P3, PT, R46, 0x7f800000, PT ;  /* 0x7f8000002e00780c */ /* 0x000fe20003f66070 */
[----:B------:R-:W-:Y:S01]  /*2ee0*/  STS.U16 [R33+0xc80], R32 ;  /* 0x000c802021007388 */ /* 0x000fe20000000400 */
[----:B------:R-:W-:-:S03]  /*2ef0*/  FADD R27, R25, -1 ;  /* 0xbf800000191b7421 */ /* 0x000fc60000000000 */
[----:B------:R-:W-:Y:S01]  /*2f00*/  BAR.SYNC.DEFER_BLOCKING 0x0 ;  /* 0x0000000000007b1d */ /* 0x000fe20000010000 */
[----:B------:R-:W-:Y:S01]  /*2f10*/  FFMA.FTZ R25, R16, R31, -0.16845393180847167969 ;  /* 0xbe2c7f3010197423 */ /* 0x000fe2000001001f */
[----:B------:R-:W-:Y:S01]  /*2f20*/  FSETP.NEU.AND P2, PT, R41, RZ, PT ;  /* 0x000000ff2900720b */ /* 0x000fe20003f4d000 */
[----:B0-----:R-:W-:Y:S01]  /*2f30*/  FADD R30, R28, -1 ;  /* 0xbf8000001c1e7421 */ /* 0x001fe20000000000 */
[----:B------:R-:W-:Y:S01]  /*2f40*/  ISETP.GE.U32.AND P1, PT, R48, 0x7f800000, PT ;  /* 0x7f8000003000780c */ /* 0x000fe20003f26070 */
[----:B------:R-:W-:Y:S02]  /*2f50*/  FFMA.FTZ R19, R6, R19, -0.17900948226451873779 ;  /* 0xbe374e4306137423 */ /* 0x000fe40000010013 */
[----:B------:R-:W-:Y:S02]  /*2f60*/  FFMA.FTZ R28, R27, R31, -0.16845393180847167969 ;  /* 0xbe2c7f301b1c7423 */ /* 0x000fe4000001001f */
[----:B------:R-:W-:Y:S02]  /*2f70*/  FFMA.FTZ R25, R16, R25, 0.1716887056827545166 ;  /* 0x3e2fcf2a10197423 */ /* 0x000fe40000010019 */
[----:B------:R-:W-:-:S02]  /*2f80*/  FFMA.FTZ R19, R6, R19, 0.20512372255325317383 ;  /* 0x3e520bf406137423 */ /* 0x000fc40000010013 */
[C---:B------:R-:W-:Y:S02]  /*2f90*/  FFMA.FTZ R28, R27.reuse, R28, 0.1716887056827545166 ;  /* 0x3e2fcf2a1b1c7423 */ /* 0x040fe4000001001c */
[----:B------:R-:W-:Y:S02]  /*2fa0*/  FFMA.FTZ R25, R16, R25, -0.17900948226451873779 ;  /* 0xbe374e4310197423 */ /* 0x000fe40000010019 */
[----:B------:R-:W-:Y:S02]  /*2fb0*/  FFMA.FTZ R19, R6, R19, -0.24046532809734344482 ;  /* 0xbe763c8b06137423 */ /* 0x000fe40000010013 */
[C---:B------:R-:W-:Y:S02]  /*2fc0*/  FFMA.FTZ R28, R27.reuse, R28, -0.17900948226451873779 ;  /* 0xbe374e431b1c7423 */ /* 0x040fe4000001001c */
[----:B------:R-:W-:Y:S02]  /*2fd0*/  FFMA.FTZ R25, R16, R25, 0.20512372255325317383 ;  /* 0x3e520bf410197423 */ /* 0x000fe40000010019 */
[----:B------:R-:W-:Y:S01]  /*2fe0*/  FFMA.FTZ R19, R6, R19, 0.28857114911079406738 ;  /* 0x3e93bf9906137423 */ /* 0x000fe20000010013 */
[----:B------:R-:W0:Y:S01]  /*2ff0*/  LDS R33, [R37] ;  /* 0x0000000025217984 */ /* 0x000e220000000800 */
[----:B------:R-:W-:-:S02]  /*3000*/  FFMA.FTZ R28, R27, R28, 0.20512372255325317383 ;  /* 0x3e520bf41b1c7423 */ /* 0x000fc4000001001c */
[----:B------:R-:W-:Y:S01]  /*3010*/  FFMA.FTZ R25, R16, R25, -0.24046532809734344482 ;  /* 0xbe763c8b10197423 */ /* 0x000fe20000010019 */
[----:B------:R-:W1:Y:S01]  /*3020*/  LDS R35, [R37+0x100] ;  /* 0x0001000025237984 */ /* 0x000e620000000800 */
[----:B------:R-:W-:Y:S02]  /*3030*/  FFMA.FTZ R19, R6, R19, -0.36067417263984680176 ;  /* 0xbeb8aa4906137423 */ /* 0x000fe40000010013 */
[----:B------:R-:W-:Y:S01]  /*3040*/  FFMA.FTZ R28, R27, R28, -0.24046532809734344482 ;  /* 0xbe763c8b1b1c7423 */ /* 0x000fe2000001001c */
[----:B------:R-:W2:Y:S01]  /*3050*/  LDS R39, [R37+0x200] ;  /* 0x0002000025277984 */ /* 0x000ea20000000800 */
[----:B------:R-:W-:Y:S02]  /*3060*/  FFMA.FTZ R25, R16, R25, 0.28857114911079406738 ;  /* 0x3e93bf9910197423 */ /* 0x000fe40000010019 */
[----:B------:R-:W-:Y:S01]  /*3070*/  FFMA.FTZ R31, R30, R31, -0.16845393180847167969 ;  /* 0xbe2c7f301e1f7423 */ /* 0x000fe2000001001f */
[----:B------:R-:W3:Y:S01]  /*3080*/  LDS R37, [R37+0x300] ;  /* 0x0003000025257984 */ /* 0x000ee20000000800 */
[----:B------:R-:W-:-:S02]  /*3090*/  FFMA.FTZ R19, R6, R19, 0.48089820146560668945 ;  /* 0x3ef6384a06137423 */ /* 0x000fc40000010013 */
[C---:B------:R-:W-:Y:S02]  /*30a0*/  FFMA.FTZ R28, R27.reuse, R28, 0.28857114911079406738 ;  /* 0x3e93bf991b1c7423 */ /* 0x040fe4000001001c */
[----:B------:R-:W-:Y:S02]  /*30b0*/  FFMA.FTZ R25, R16, R25, -0.36067417263984680176 ;  /* 0xbeb8aa4910197423 */ /* 0x000fe40000010019 */
[----:B------:R-:W-:Y:S02]  /*30c0*/  FFMA.FTZ R31, R30, R31, 0.1716887056827545166 ;  /* 0x3e2fcf2a1e1f7423 */ /* 0x000fe4000001001f */
[----:B------:R-:W-:Y:S02]  /*30d0*/  FFMA.FTZ R19, R6, R19, -0.72134751081466674805 ;  /* 0xbf38aa3b06137423 */ /* 0x000fe40000010013 */
[----:B------:R-:W-:Y:S02]  /*30e0*/  FFMA.FTZ R28, R27, R28, -0.36067417263984680176 ;  /* 0xbeb8aa491b1c7423 */ /* 0x000fe4000001001c */
[----:B------:R-:W-:-:S02]  /*30f0*/  FFMA.FTZ R25, R16, R25, 0.48089820146560668945 ;  /* 0x3ef6384a10197423 */ /* 0x000fc40000010019 */
[----:B------:R-:W-:Y:S02]  /*3100*/  FFMA.FTZ R31, R30, R31, -0.17900948226451873779 ;  /* 0xbe374e431e1f7423 */ /* 0x000fe4000001001f */
[----:B------:R-:W-:Y:S02]  /*3110*/  FMUL R19, R6, R19 ;  /* 0x0000001306137220 */ /* 0x000fe40000400000 */
[----:B------:R-:W-:Y:S02]  /*3120*/  FFMA.FTZ R25, R16, R25, -0.72134751081466674805 ;  /* 0xbf38aa3b10197423 */ /* 0x000fe40000010019 */
[----:B------:R-:W-:Y:S02]  /*3130*/  FFMA.FTZ R28, R27, R28, 0.48089820146560668945 ;  /* 0x3ef6384a1b1c7423 */ /* 0x000fe4000001001c */
[----:B------:R-:W-:Y:S02]  /*3140*/  FFMA.FTZ R31, R30, R31, 0.20512372255325317383 ;  /* 0x3e520bf41e1f7423 */ /* 0x000fe4000001001f */
[----:B------:R-:W-:-:S02]  /*3150*/  FMUL R19, R6, R19 ;  /* 0x0000001306137220 */ /* 0x000fc40000400000 */
[----:B------:R-:W-:Y:S01]  /*3160*/  FMUL R25, R16, R25 ;  /* 0x0000001910197220 */ /* 0x000fe20000400000 */
[----:B0-----:R1:W-:Y:S01]  /*3170*/  STG.E.U16 [R20.64], R33 ;  /* 0x0000002114007986 */ /* 0x0013e2000c101506 */
[C---:B------:R-:W-:Y:S02]  /*3180*/  FFMA.FTZ R28, R27.reuse, R28, -0.72134751081466674805 ;  /* 0xbf38aa3b1b1c7423 */ /* 0x040fe4000001001c */
[----:B------:R-:W-:Y:S02]  /*3190*/  FFMA.FTZ R31, R30, R31, -0.24046532809734344482 ;  /* 0xbe763c8b1e1f7423 */ /* 0x000fe4000001001f */
[----:B------:R-:W-:Y:S02]  /*31a0*/  FFMA.FTZ R19, R6, 1.4426950216293334961, R19 ;  /* 0x3fb8aa3b06137823 */ /* 0x000fe40000010013 */
[----:B------:R-:W-:Y:S02]  /*31b0*/  FMUL R25, R16, R25 ;  /* 0x0000001910197220 */ /* 0x000fe40000400000 */
[----:B------:R-:W-:-:S02]  /*31c0*/  FMUL R28, R27, R28 ;  /* 0x0000001c1b1c7220 */ /* 0x000fc40000400000 */
[----:B------:R-:W-:Y:S01]  /*31d0*/  @P4 IMAD.MOV.U32 R6, RZ, RZ, 0x7f800000 ;  /* 0x7f800000ff064424 */ /* 0x000fe200078e00ff */
[----:B-1----:R-:W-:Y:S01]  /*31e0*/  PRMT R21, R35, 0x7632, R21 ;  /* 0x0000763223157816 */ /* 0x002fe20000000015 */
[----:B------:R-:W-:Y:S02]  /*31f0*/  FFMA.FTZ R31, R30, R31, 0.28857114911079406738 ;  /* 0x3e93bf991e1f7423 */ /* 0x000fe4000001001f */
[----:B------:R-:W-:Y:S01]  /*3200*/  FADD R0, R0, R19 ;  /* 0x0000001300007221 */ /* 0x000fe20000000000 */
[----:B------:R-:W-:Y:S01]  /*3210*/  @P5 MOV R19, 0x7f800000 ;  /* 0x7f80000000135802 */ /* 0x000fe20000000f00 */
[----:B------:R-:W-:Y:S01]  /*3220*/  FFMA.FTZ R25, R16, 1.4426950216293334961, R25 ;  /* 0x3fb8aa3b10197823 */ /* 0x000fe20000010019 */
[----:B------:R-:W-:Y:S01]  /*3230*/  PRMT R16, R33, 0x7632, R16 ;  /* 0x0000763221107816 */ /* 0x000fe20000000010 */
[----:B------:R-:W-:Y:S02]  /*3240*/  FMUL R28, R27, R28 ;  /* 0x0000001c1b1c7220 */ /* 0x000fe40000400000 */
[----:B------:R-:W-:Y:S01]  /*3250*/  @P4 FFMA.FTZ R0, R41, R6, +INF ;  /* 0x7f80000029004423 */ /* 0x000fe20000010006 */
[----:B------:R-:W-:Y:S01]  /*3260*/  FSETP.NEU.AND P4, PT, R44, RZ, PT ;  /* 0x000000ff2c00720b */ /* 0x000fe20003f8d000 */
[----:B------:R-:W-:Y:S01]  /*3270*/  FFMA.FTZ R31, R30, R31, -0.36067417263984680176 ;  /* 0xbeb8aa491e1f7423 */ /* 0x000fe2000001001f */
[----:B------:R2:W-:Y:S01]  /*3280*/  STG.E.U16 [R8.64], R16 ;  /* 0x0000001008007986 */ /* 0x0005e2000c101506 */
[----:B------:R-:W-:Y:S01]  /*3290*/  FFMA.FTZ R27, R27, 1.4426950216293334961, R28 ;  /* 0x3fb8aa3b1b1b7823 */ /* 0x000fe2000001001c */
[----:B------:R-:W-:Y:S01]  /*32a0*/  FSEL R0, R0, -INF , P2 ;  /* 0xff80000000007808 */ /* 0x000fe20001000000 */
[----:B------:R-:W-:Y:S01]  /*32b0*/  FADD R24, R24, R25 ;  /* 0x0000001918187221 */ /* 0x000fe20000000000 */
[----:B------:R0:W-:Y:S01]  /*32c0*/  STG.E.U16 [R10.64], R35 ;  /* 0x000000230a007986 */ /* 0x0001e2000c101506 */
[----:B------:R-:W-:-:S02]  /*32d0*/  @P3 IMAD.MOV.U32 R25, RZ, RZ, 0x7f800000 ;  /* 0x7f800000ff193424 */ /* 0x000fc400078e00ff */
[----:B------:R-:W-:Y:S01]  /*32e0*/  @P5 FFMA.FTZ R24, R44, R19, +INF ;  /* 0x7f8000002c185423 */ /* 0x000fe20000010013 */
[----:B------:R0:W-:Y:S01]  /*32f0*/  STG.E.U16 [R14.64], R21 ;  /* 0x000000150e007986 */ /* 0x0001e2000c101506 */
[----:B------:R-:W-:Y:S01]  /*3300*/  FFMA.FTZ R31, R30, R31, 0.48089820146560668945 ;  /* 0x3ef6384a1e1f7423 */ /* 0x000fe2000001001f */
[----:B------:R-:W-:Y:S01]  /*3310*/  FSETP.NEU.AND P5, PT, R46, RZ, PT ;  /* 0x000000ff2e00720b */ /* 0x000fe20003fad000 */
[----:B------:R-:W-:Y:S01]  /*3320*/  FADD R26, R26, R27 ;  /* 0x0000001b1a1a7221 */ /* 0x000fe20000000000 */
[----:B--2---:R-:W-:Y:S01]  /*3330*/  PRMT R9, R39, 0x7632, R9 ;  /* 0x0000763227097816 */ /* 0x004fe20000000009 */
[----:B------:R-:W-:Y:S01]  /*3340*/  @P3 FFMA.FTZ R26, R46, R25, +INF ;  /* 0x7f8000002e1a3423 */ /* 0x000fe20000010019 */
[----:B------:R-:W-:Y:S01]  /*3350*/  FSEL R25, R24, -INF , P4 ;  /* 0xff80000018197808 */ /* 0x000fe20002000000 */
[----:B------:R-:W-:Y:S01]  /*3360*/  FFMA.FTZ R31, R30, R31, -0.72134751081466674805 ;  /* 0xbf38aa3b1e1f7423 */ /* 0x000fe2000001001f */
[----:B------:R0:W-:Y:S01]  /*3370*/  STG.E.U16 [R22.64], R39 ;  /* 0x0000002716007986 */ /* 0x0001e2000c101506 */
[----:B------:R-:W-:Y:S01]  /*3380*/  FFMA R24, R0, 0.69314718246459960938, R113 ;  /* 0x3f31721800187823 */ /* 0x000fe20000000071 */
[----:B---3--:R-:W-:Y:S01]  /*3390*/  PRMT R0, R37, 0x7632, R0 ;  /* 0x0000763225007816 */ /* 0x008fe20000000000 */
[----:B------:R-:W-:Y:S01]  /*33a0*/  FMUL R31, R30, R31 ;  /* 0x0000001f1e1f7220 */ /* 0x000fe20000400000 */
[----:B------:R0:W-:Y:S01]  /*33b0*/  STG.E.U16 [R12.64], R9 ;  /* 0x000000090c007986 */ /* 0x0001e2000c101506 */
[----:B------:R-:W-:Y:S01]  /*33c0*/  @P1 MOV R27, 0x7f800000 ;  /* 0x7f800000001b1802 */ /* 0x000fe20000000f00 */
[----:B------:R-:W-:Y:S01]  /*33d0*/  FFMA R25, R25, 0.69314718246459960938, R112 ;  /* 0x3f31721819197823 */ /* 0x000fe20000000070 */
[----:B------:R-:W-:Y:S01]  /*33e0*/  FSETP.NEU.AND P3, PT, R48, RZ, PT ;  /* 0x000000ff3000720b */ /* 0x000fe20003f6d000 */
[----:B------:R0:W-:Y:S01]  /*33f0*/  STG.E.U16 [R2.64], R37 ;  /* 0x0000002502007986 */ /* 0x0001e2000c101506 */
[----:B------:R-:W-:Y:S01]  /*3400*/  FMUL R31, R30, R31 ;  /* 0x0000001f1e1f7220 */ /* 0x000fe20000400000 */
[----:B------:R-:W-:-:S02]  /*3410*/  FSEL R19, R26, -INF , P5 ;  /* 0xff8000001a137808 */ /* 0x000fc40002800000 */
[----:B------:R0:W-:Y:S01]  /*3420*/  STG.E.U16 [R4.64], R0 ;  /* 0x0000000004007986 */ /* 0x0001e2000c101506 */
[----:B------:R-:W-:Y:S02]  /*3430*/  FFMA.FTZ R30, R30, 1.4426950216293334961, R31 ;  /* 0x3fb8aa3b1e1e7823 */ /* 0x000fe4000001001f */
[----:B------:R-:W-:Y:S02]  /*3440*/  FFMA R26, R19, 0.69314718246459960938, R114 ;  /* 0x3f317218131a7823 */ /* 0x000fe40000000072 */
[----:B------:R-:W-:Y:S02]  /*3450*/  FADD R29, R29, R30 ;  /* 0x0000001e1d1d7221 */ /* 0x000fe40000000000 */
[----:B------:R-:W-:-:S05]  /*3460*/  @P1 FFMA.FTZ R29, R48, R27, +INF ;  /* 0x7f800000301d1423 */ /* 0x000fca000001001b */
[----:B------:R-:W-:-:S05]  /*3470*/  FSEL R6, R29, -INF , P3 ;  /* 0xff8000001d067808 */ /* 0x000fca0001800000 */
[----:B------:R-:W-:Y:S01]  /*3480*/  FFMA R27, R6, 0.69314718246459960938, R115 ;  /* 0x3f317218061b7823 */ /* 0x000fe20000000073 */
[----:B------:R-:W-:Y:S06]  /*3490*/  BAR.SYNC.DEFER_BLOCKING 0x0 ;  /* 0x0000000000007b1d */ /* 0x000fec0000010000 */
[----:B------:R0:W-:Y:S04]  /*34a0*/  STS.128 [R7.X4], R24 ;  /* 0x0000001807007388 */ /* 0x0001e80000004c00 */
[----:B------:R-:W-:Y:S06]  /*34b0*/  BAR.SYNC.DEFER_BLOCKING 0x0 ;  /* 0x0000000000007b1d */ /* 0x000fec0000010000 */
[----:B------:R-:W-:Y:S05]  /*34c0*/  @P0 EXIT ;  /* 0x000000000000094d */ /* 0x000fea0003800000 */
[----:B0-----:R-:W0:Y:S01]  /*34d0*/  LDS R5, [R38] ;  /* 0x0000000026057984 */ /* 0x001e220000000800 */
[----:B------:R-:W-:-:S02]  /*34e0*/  IMAD R18, R18, c[0x0][0x1cc], RZ ;  /* 0x0000730012127a24 */ /* 0x000fc400078e02ff */
[C---:B------:R-:W-:Y:S02]  /*34f0*/  IMAD.SHL.U32 R3, R17.reuse, 0x4, RZ ;  /* 0x0000000411037824 */ /* 0x040fe400078e00ff */
[----:B------:R-:W-:Y:S01]  /*3500*/  IMAD.HI R17, R17, 0x4, RZ ;  /* 0x0000000411117827 */ /* 0x000fe200078e02ff */
[----:B------:R-:W-:-:S03]  /*3510*/  SHF.L.U32 R2, R18, 0x2, RZ ;  /* 0x0000000212027819 */ /* 0x000fc600000006ff */
[----:B------:R-:W-:Y:S01]  /*3520*/  IMAD.HI R18, R18, 0x4, RZ ;  /* 0x0000000412127827 */ /* 0x000fe200078e02ff */
[----:B------:R-:W-:-:S04]  /*3530*/  IADD3 R2, P0, P1, R3, c[0x0][0x180], R2 ;  /* 0x0000600003027a10 */ /* 0x000fc8000791e002 */
[----:B------:R-:W-:-:S05]  /*3540*/  IADD3.X R3, R17, c[0x0][0x184], R18, P0, P1 ;  /* 0x0000610011037a10 */ /* 0x000fca00007e2412 */
[----:B0-----:R-:W-:Y:S01]  /*3550*/  STG.E [R2.64], R5 ;  /* 0x0000000502007986 */ /* 0x001fe2000c101906 */
[----:B------:R-:W-:Y:S05]  /*3560*/  EXIT ;  /* 0x000000000000794d */ /* 0x000fea0003800000 */
.L_x_10:
[----:B------:R-:W-:-:S00]  /*3570*/  BRA `(.L_x_10) ;  /* 0xfffffff000007947 */ /* 0x000fc0000383ffff */
[----:B------:R-:W-:-:S00]  /*3580*/  NOP ;  /* 0x0000000000007918 */ /* 0x000fc00000000000 */
[----:B------:R-:W-:-:S00]  /*3590*/  NOP ;  /* 0x0000000000007918 */ /* 0x000fc00000000000 */
[----:B------:R-:W-:-:S00]  /*35a0*/  NOP ;  /* 0x0000000000007918 */ /* 0x000fc00000000000 */
[----:B------:R-:W-:-:S00]  /*35b0*/  NOP ;  /* 0x0000000000007918 */ /* 0x000fc00000000000 */
[----:B------:R-:W-:-:S00]  /*35c0*/  NOP ;  /* 0x0000000000007918 */ /* 0x000fc00000000000 */
[----:B------:R-:W-:-:S00]  /*35d0*/  NOP ;  /* 0x0000000000007918 */ /* 0x000fc00000000000 */
[----:B------:R-:W-:-:S00]  /*35e0*/  NOP ;  /* 0x0000000000007918 */ /* 0x000fc00000000000 */
[----:B------:R-:W-:-:S00]  /*35f0*/  NOP ;  /* 0x0000000000007918 */ /* 0x000fc00000000000 */
.L_x_11:


//--------------------- .nv.global.init           --------------------------
	.section	.nv.global.init,"aw",@progbits
.nv.global.init:
	.type		_$_str,@object
	.size		_$_str,(.L_0 - _$_str)
_$_str:
        /*0000*/ 	.byte	0x5f, 0x5f, 0x43, 0x55, 0x44, 0x41, 0x5f, 0x46, 0x54, 0x5a, 0x00
.L_0:


//--------------------- .nv.shared.attn_fwd       --------------------------
	.section	.nv.shared.attn_fwd,"aw",@nobits
	.sectionflags	@""
	.align	16
